	.target	sm_90a

	.elftype	@"ET_EXEC"


//--------------------- .note.nv.tkinfo           --------------------------
	.section	.note.nv.tkinfo,"",@"SHT_NOTE"
	.sectionflags	@"SHF_NOTE_NV_TKINFO"
	.tkinfo
        /*0018*/ 	.word	0x00000002
        /*0030*/ 	.string	""
        /*0030*/ 	.string	"ptxas"
        /*0030*/ 	.string	"Cuda compilation tools, release 13.0, V13.0.88"
        /*0030*/ 	.string	"Build cuda_13.0.r13.0/compiler.36424714_0"
        /*0030*/ 	.string	"-v  -suppress-debug-info  -lineinfo  -arch sm_90a "



//--------------------- .note.nv.cuinfo           --------------------------
	.section	.note.nv.cuinfo,"",@"SHT_NOTE"
	.sectionflags	@"SHF_NOTE_NV_CUINFO"
        /*0018*/ 	.short	0x0002
        /*001a*/ 	.short	0x005a
        /*001c*/ 	.short	0x0082
	.zero		2


//--------------------- .nv.info                  --------------------------
	.section	.nv.info,"",@"SHT_CUDA_INFO"
	.align	4


	//----- nvinfo : EIATTR_REGCOUNT
	.align		4
        /*0000*/ 	.byte	0x04, 0x2f
        /*0002*/ 	.short	(.L_1 - .L_0)
	.align		4
.L_0:
        /*0004*/ 	.word	index@(gluon_wgmma)
        /*0008*/ 	.word	0x0000005a


	//----- nvinfo : EIATTR_FRAME_SIZE
	.align		4
.L_1:
        /*000c*/ 	.byte	0x04, 0x11
        /*000e*/ 	.short	(.L_3 - .L_2)
	.align		4
.L_2:
        /*0010*/ 	.word	index@(gluon_wgmma)
        /*0014*/ 	.word	0x00000000


	//----- nvinfo : EIATTR_MIN_STACK_SIZE
	.align		4
.L_3:
        /*0018*/ 	.byte	0x04, 0x12
        /*001a*/ 	.short	(.L_5 - .L_4)
	.align		4
.L_4:
        /*001c*/ 	.word	index@(gluon_wgmma)
        /*0020*/ 	.word	0x00000000
.L_5:


//--------------------- .nv.compat                --------------------------
	.section	.nv.compat,"",@"SHT_CUDA_COMPAT_INFO"
	.align	4
        /*0000*/ 	.byte	0x02, 0x09, 0x01, 0x00, 0x02, 0x02, 0x04, 0x00, 0x02, 0x05, 0x05, 0x00, 0x03, 0x07, 0x01, 0x01
        /*0010*/ 	.byte	0x02, 0x03, 0x03, 0x00, 0x02, 0x06, 0x01, 0x00, 0x04, 0x0b, 0x08, 0x00, 0x00, 0x00, 0x00, 0x00
        /*0020*/ 	.byte	0x00, 0x00, 0x00, 0x00


//--------------------- .nv.info.gluon_wgmma      --------------------------
	.section	.nv.info.gluon_wgmma,"",@"SHT_CUDA_INFO"
	.sectionflags	@""
	.align	4


	//----- nvinfo : EIATTR_CUDA_API_VERSION
	.align		4
        /*0000*/ 	.byte	0x04, 0x37
        /*0002*/ 	.short	(.L_7 - .L_6)
.L_6:
        /*0004*/ 	.word	0x00000082


	//----- nvinfo : EIATTR_KPARAM_INFO
	.align		4
.L_7:
        /*0008*/ 	.byte	0x04, 0x17
        /*000a*/ 	.short	(.L_9 - .L_8)
.L_8:
        /*000c*/ 	.word	0x00000000
        /*0010*/ 	.short	0x000a
        /*0012*/ 	.short	0x0048
        /*0014*/ 	.byte	0x00, 0xf4, 0x21, 0x00


	//----- nvinfo : EIATTR_KPARAM_INFO
	.align		4
.L_9:
        /*0018*/ 	.byte	0x04, 0x17
        /*001a*/ 	.short	(.L_11 - .L_10)
.L_10:
        /*001c*/ 	.word	0x00000000
        /*0020*/ 	.short	0x0009
        /*0022*/ 	.short	0x0040
        /*0024*/ 	.byte	0x00, 0xf4, 0x21, 0x00


	//----- nvinfo : EIATTR_KPARAM_INFO
	.align		4
.L_11:
        /*0028*/ 	.byte	0x04, 0x17
        /*002a*/ 	.short	(.L_13 - .L_12)
.L_12:
        /*002c*/ 	.word	0x00000000
        /*0030*/ 	.short	0x0008
        /*0032*/ 	.short	0x0038
        /*0034*/ 	.byte	0x00, 0xf0, 0x21, 0x00


	//----- nvinfo : EIATTR_KPARAM_INFO
	.align		4
.L_13:
        /*0038*/ 	.byte	0x04, 0x17
        /*003a*/ 	.short	(.L_15 - .L_14)
.L_14:
        /*003c*/ 	.word	0x00000000
        /*0040*/ 	.short	0x0007
        /*0042*/ 	.short	0x0030
        /*0044*/ 	.byte	0x00, 0xf0, 0x21, 0x00


	//----- nvinfo : EIATTR_KPARAM_INFO
	.align		4
.L_15:
        /*0048*/ 	.byte	0x04, 0x17
        /*004a*/ 	.short	(.L_17 - .L_16)
.L_16:
        /*004c*/ 	.word	0x00000000
        /*0050*/ 	.short	0x0006
        /*0052*/ 	.short	0x0028
        /*0054*/ 	.byte	0x00, 0xf0, 0x21, 0x00


	//----- nvinfo : EIATTR_KPARAM_INFO
	.align		4
.L_17:
        /*0058*/ 	.byte	0x04, 0x17
        /*005a*/ 	.short	(.L_19 - .L_18)
.L_18:
        /*005c*/ 	.word	0x00000000
        /*0060*/ 	.short	0x0005
        /*0062*/ 	.short	0x0020
        /*0064*/ 	.byte	0x00, 0xf0, 0x11, 0x00


	//----- nvinfo : EIATTR_KPARAM_INFO
	.align		4
.L_19:
        /*0068*/ 	.byte	0x04, 0x17
        /*006a*/ 	.short	(.L_21 - .L_20)
.L_20:
        /*006c*/ 	.word	0x00000000
        /*0070*/ 	.short	0x0004
        /*0072*/ 	.short	0x001c
        /*0074*/ 	.byte	0x00, 0xf0, 0x11, 0x00


	//----- nvinfo : EIATTR_KPARAM_INFO
	.align		4
.L_21:
        /*0078*/ 	.byte	0x04, 0x17
        /*007a*/ 	.short	(.L_23 - .L_22)
.L_22:
        /*007c*/ 	.word	0x00000000
        /*0080*/ 	.short	0x0003
        /*0082*/ 	.short	0x0018
        /*0084*/ 	.byte	0x00, 0xf0, 0x11, 0x00


	//----- nvinfo : EIATTR_KPARAM_INFO
	.align		4
.L_23:
        /*0088*/ 	.byte	0x04, 0x17
        /*008a*/ 	.short	(.L_25 - .L_24)
.L_24:
        /*008c*/ 	.word	0x00000000
        /*0090*/ 	.short	0x0002
        /*0092*/ 	.short	0x0010
        /*0094*/ 	.byte	0x00, 0xf4, 0x21, 0x00


	//----- nvinfo : EIATTR_KPARAM_INFO
	.align		4
.L_25:
        /*0098*/ 	.byte	0x04, 0x17
        /*009a*/ 	.short	(.L_27 - .L_26)
.L_26:
        /*009c*/ 	.word	0x00000000
        /*00a0*/ 	.short	0x0001
        /*00a2*/ 	.short	0x0008
        /*00a4*/ 	.byte	0x00, 0xf4, 0x21, 0x00


	//----- nvinfo : EIATTR_KPARAM_INFO
	.align		4
.L_27:
        /*00a8*/ 	.byte	0x04, 0x17
        /*00aa*/ 	.short	(.L_29 - .L_28)
.L_28:
        /*00ac*/ 	.word	0x00000000
        /*00b0*/ 	.short	0x0000
        /*00b2*/ 	.short	0x0000
        /*00b4*/ 	.byte	0x00, 0xf4, 0x21, 0x00


	//----- nvinfo : EIATTR_SPARSE_MMA_MASK
	.align		4
.L_29:
        /*00b8*/ 	.byte	0x03, 0x50
        /*00ba*/ 	.short	0x0000


	//----- nvinfo : EIATTR_MAXREG_COUNT
	.align		4
        /*00bc*/ 	.byte	0x03, 0x1b
        /*00be*/ 	.short	0x00ff


	//----- nvinfo : EIATTR_NUM_BARRIERS
	.align		4
        /*00c0*/ 	.byte	0x02, 0x4c
        /*00c2*/ 	.byte	0x01
	.zero		1


	//----- nvinfo : EIATTR_MERCURY_ISA_VERSION
	.align		4
        /*00c4*/ 	.byte	0x03, 0x5f
        /*00c6*/ 	.short	0x0101


	//----- nvinfo : EIATTR_INT_WARP_WIDE_INSTR_OFFSETS
	.align		4
        /*00c8*/ 	.byte	0x04, 0x31
        /*00ca*/ 	.short	(.L_31 - .L_30)


	//   ....[0]....
.L_30:
        /*00cc*/ 	.word	0x00001430


	//   ....[1]....
        /*00d0*/ 	.word	0x00001450


	//   ....[2]....
        /*00d4*/ 	.word	0x00001460


	//   ....[3]....
        /*00d8*/ 	.word	0x00001540


	//   ....[4]....
        /*00dc*/ 	.word	0x000018e0


	//   ....[5]....
        /*00e0*/ 	.word	0x000018f0


	//   ....[6]....
        /*00e4*/ 	.word	0x00001960


	//   ....[7]....
        /*00e8*/ 	.word	0x00001970


	//   ....[8]....
        /*00ec*/ 	.word	0x00001df0


	//   ....[9]....
        /*00f0*/ 	.word	0x00001e10


	//----- nvinfo : EIATTR_COOP_GROUP_MASK_REGIDS
	.align		4
.L_31:
        /*00f4*/ 	.byte	0x04, 0x29
        /*00f6*/ 	.short	(.L_33 - .L_32)


	//   ....[0]....
.L_32:
        /*00f8*/ 	.word	0xffffffff


	//   ....[1]....
        /*00fc*/ 	.word	0xffffffff


	//   ....[2]....
        /*0100*/ 	.word	0xffffffff


	//----- nvinfo : EIATTR_COOP_GROUP_INSTR_OFFSETS
	.align		4
.L_33:
        /*0104*/ 	.byte	0x04, 0x28
        /*0106*/ 	.short	(.L_35 - .L_34)


	//   ....[0]....
.L_34:
        /*0108*/ 	.word	0x00000150


	//   ....[1]....
        /*010c*/ 	.word	0x00000720


	//   ....[2]....
        /*0110*/ 	.word	0x00000cd0


	//----- nvinfo : EIATTR_MBARRIER_INSTR_OFFSETS
	.align		4
.L_35:
        /*0114*/ 	.byte	0x04, 0x39
        /*0116*/ 	.short	(.L_37 - .L_36)


	//   ....[0]....
.L_36:
        /*0118*/ 	.word	0x000015a0
        /*011c*/ 	.word	0x000000ff
        /*0120*/ 	.word	0x00009000
        /*0124*/ 	.short	0x0100
        /*0126*/ 	.byte	0x14
	.zero		1


	//   ....[1]....
        /*0128*/ 	.word	0x000015c0
        /*012c*/ 	.word	0x000000ff
        /*0130*/ 	.word	0x00009008
        /*0134*/ 	.short	0x0100
        /*0136*/ 	.byte	0x14
	.zero		1


	//   ....[2]....
        /*0138*/ 	.word	0x000015f0
        /*013c*/ 	.word	0x000000ff
        /*0140*/ 	.word	0x00009010
        /*0144*/ 	.short	0x0100
        /*0146*/ 	.byte	0x14
	.zero		1


	//   ....[3]....
        /*0148*/ 	.word	0x00001a20
        /*014c*/ 	.word	0x000000ff
        /*0150*/ 	.word	0x00009000
        /*0154*/ 	.short	0x010a
        /*0156*/ 	.byte	0x12
	.zero		1


	//   ....[4]....
        /*0158*/ 	.word	0x00001d50
        /*015c*/ 	.word	0x000000ff
        /*0160*/ 	.word	0x00009000
        /*0164*/ 	.short	0x0108
        /*0166*/ 	.byte	0x14
	.zero		1


	//   ....[5]....
        /*0168*/ 	.word	0x00001eb0
        /*016c*/ 	.word	0x000000ff
        /*0170*/ 	.word	0x00009008
        /*0174*/ 	.short	0x0108
        /*0176*/ 	.byte	0x14
	.zero		1


	//   ....[6]....
        /*0178*/ 	.word	0x00001f90
        /*017c*/ 	.word	0x000000ff
        /*0180*/ 	.word	0x00009010
        /*0184*/ 	.short	0x0108
        /*0186*/ 	.byte	0x14
	.zero		1


	//   ....[7]....
        /*0188*/ 	.word	0x00002100
        /*018c*/ 	.word	0x000000ff
        /*0190*/ 	.word	0x00009000
        /*0194*/ 	.short	0x010a
        /*0196*/ 	.byte	0x12
	.zero		1


	//----- nvinfo : EIATTR_NUM_MBARRIERS
	.align		4
.L_37:
        /*0198*/ 	.byte	0x03, 0x38
        /*019a*/ 	.short	0x0003


	//----- nvinfo : EIATTR_EXIT_INSTR_OFFSETS
	.align		4
        /*019c*/ 	.byte	0x04, 0x1c
        /*019e*/ 	.short	(.L_39 - .L_38)


	//   ....[0]....
.L_38:
        /*01a0*/ 	.word	0x000020f0


	//----- nvinfo : EIATTR_REQNTID
	.align		4
.L_39:
        /*01a4*/ 	.byte	0x04, 0x10
        /*01a6*/ 	.short	(.L_41 - .L_40)
.L_40:
        /*01a8*/ 	.word	0x00000080
        /*01ac*/ 	.word	0x00000001
        /*01b0*/ 	.word	0x00000001


	//----- nvinfo : EIATTR_CRS_STACK_SIZE
	.align		4
.L_41:
        /*01b4*/ 	.byte	0x04, 0x1e
        /*01b6*/ 	.short	(.L_43 - .L_42)
.L_42:
        /*01b8*/ 	.word	0x00000000


	//----- nvinfo : EIATTR_CBANK_PARAM_SIZE
	.align		4
.L_43:
        /*01bc*/ 	.byte	0x03, 0x19
        /*01be*/ 	.short	0x0050


	//----- nvinfo : EIATTR_PARAM_CBANK
	.align		4
        /*01c0*/ 	.byte	0x04, 0x0a
        /*01c2*/ 	.short	(.L_45 - .L_44)
	.align		4
.L_44:
        /*01c4*/ 	.word	index@(.nv.constant0.gluon_wgmma)
        /*01c8*/ 	.short	0x0210
        /*01ca*/ 	.short	0x0050


	//----- nvinfo : EIATTR_SW_WAR
	.align		4
.L_45:
        /*01cc*/ 	.byte	0x04, 0x36
        /*01ce*/ 	.short	(.L_47 - .L_46)
.L_46:
        /*01d0*/ 	.word	0x00000008
.L_47:


//--------------------- .nv.callgraph             --------------------------
	.section	.nv.callgraph,"",@"SHT_CUDA_CALLGRAPH"
	.align	4
	.sectionentsize	8
	.align		4
        /*0000*/ 	.word	0x00000000
	.align		4
        /*0004*/ 	.word	0xffffffff
	.align		4
        /*0008*/ 	.word	0x00000000
	.align		4
        /*000c*/ 	.word	0xfffffffe
	.align		4
        /*0010*/ 	.word	0x00000000
	.align		4
        /*0014*/ 	.word	0xfffffffd
	.align		4
        /*0018*/ 	.word	0x00000000
	.align		4
        /*001c*/ 	.word	0xfffffffc


//--------------------- .text.gluon_wgmma         --------------------------
	.section	.text.gluon_wgmma,"ax",@progbits
	.align	128
        .global         gluon_wgmma
        .type           gluon_wgmma,@function
        .size           gluon_wgmma,(.L_x_52 - gluon_wgmma)
        .other          gluon_wgmma,@"STO_CUDA_ENTRY STV_DEFAULT"
gluon_wgmma:
.text.gluon_wgmma:
[----:B------:R-:W-:Y:S01]  /*0000*/  LDC R1, c[0x0][0x28] ;  /* 0x00000a00ff017b82 */ /* 0x000fe20000000800 */
[----:B------:R-:W1:Y:S07]  /*0010*/  S2R R0, SR_TID.X ;  /* 0x0000000000007919 */ /* 0x000e6e0000002100 */
[----:B------:R-:W2:Y:S01]  /*0020*/  S2UR UR4, SR_CgaCtaId ;  /* 0x00000000000479c3 */ /* 0x000ea20000008800 */
[----:B------:R-:W-:Y:S01]  /*0030*/  UMOV UR20, 0x400 ;  /* 0x0000040000147882 */ /* 0x000fe20000000000 */
[----:B------:R-:W-:Y:S01]  /*0040*/  ULDC UR6, c[0x0][0xc] ;  /* 0x0000030000067ab9 */ /* 0x000fe20000000800 */
[----:B------:R-:W-:Y:S01]  /*0050*/  ULDC.64 UR32, c[0x0][0x250] ;  /* 0x0000940000207ab9 */ /* 0x000fe20000000a00 */
[----:B------:R-:W-:Y:S04]  /*0060*/  BSSY B0, `(.L_x_0) ;  /* 0x000001f000007945 */ /* 0x000fe80003800000 */
[----:B------:R-:W3:Y:S08]  /*0070*/  LDC R3, c[0x0][0x228] ;  /* 0x00008a00ff037b82 */ /* 0x000ef00000000800 */
[----:B------:R-:W4:Y:S08]  /*0080*/  LDC R10, c[0x0][0x230] ;  /* 0x00008c00ff0a7b82 */ /* 0x000f300000000800 */
[----:B------:R-:W-:Y:S01]  /*0090*/  S2UR UR34, SR_CTAID.Y ;  /* 0x00000000002279c3 */ /* 0x000fe20000002600 */
[----:B--2---:R-:W-:-:S03]  /*00a0*/  ULEA UR20, UR4, UR20, 0x18 ;  /* 0x0000001404147291 */ /* 0x004fc6000f8ec03f */
[----:B------:R-:W-:Y:S01]  /*00b0*/  ULDC UR4, c[0x0][0x10] ;  /* 0x0000040000047ab9 */ /* 0x000fe20000000800 */
[----:B-1----:R-:W-:-:S03]  /*00c0*/  LOP3.LUT R2, R0, 0x7f, RZ, 0xc0, !PT ;  /* 0x0000007f00027812 */ /* 0x002fc600078ec0ff */
[----:B------:R-:W1:Y:S01]  /*00d0*/  S2UR UR5, SR_CTAID.Z ;  /* 0x00000000000579c3 */ /* 0x000e620000002700 */
[----:B---3--:R-:W-:Y:S01]  /*00e0*/  VIADD R3, R3, 0xffffffff ;  /* 0xffffffff03037836 */ /* 0x008fe20000000000 */
[C---:B------:R-:W-:Y:S02]  /*00f0*/  ISETP.GE.U32.AND P0, PT, R2.reuse, 0x20, PT ;  /* 0x000000200200780c */ /* 0x040fe40003f06070 */
[C---:B------:R-:W-:Y:S02]  /*0100*/  ISETP.NE.U32.AND P2, PT, R2.reuse, RZ, PT ;  /* 0x000000ff0200720c */ /* 0x040fe40003f45070 */
[----:B------:R-:W-:Y:S02]  /*0110*/  LEA R11, R2, UR20, 0x2 ;  /* 0x00000014020b7c11 */ /* 0x000fe4000f8e10ff */
[----:B------:R-:W2:Y:S01]  /*0120*/  S2UR UR23, SR_CTAID.X ;  /* 0x00000000001779c3 */ /* 0x000ea20000002500 */
[----:B----4-:R-:W-:-:S06]  /*0130*/  VIADD R12, R10, 0xffffffff ;  /* 0xffffffff0a0c7836 */ /* 0x010fcc0000000000 */
[----:B------:R3:W-:Y:S01]  /*0140*/  @!P0 STS [R11], RZ ;  /* 0x000000ff0b008388 */ /* 0x0007e20000000800 */
[----:B------:R-:W-:-:S03]  /*0150*/  NOP ;  /* 0x0000000000007918 */ /* 0x000fc60000000000 */
[----:B------:R3:W-:Y:S01]  /*0160*/  @!P2 STS [UR20+0x24], R3 ;  /* 0x00002403ff00a988 */ /* 0x0007e20008000814 */
[----:B-1----:R-:W-:-:S03]  /*0170*/  UIMAD UR4, UR5, UR4, UR34 ;  /* 0x00000004050472a4 */ /* 0x002fc6000f8e0222 */
[----:B------:R3:W-:Y:S01]  /*0180*/  @!P2 STS [UR20+0x20], R12 ;  /* 0x0000200cff00a988 */ /* 0x0007e20008000814 */
[----:B--2---:R-:W-:-:S04]  /*0190*/  UIMAD UR4, UR4, UR6, UR23 ;  /* 0x00000006040472a4 */ /* 0x004fc8000f8e0217 */
[----:B------:R-:W-:-:S03]  /*01a0*/  UIMAD UR5, UR4, 0x180, URZ ;  /* 0x00000180040578a4 */ /* 0x000fc6000f8e023f */
[----:B------:R-:W-:Y:S01]  /*01b0*/  UMOV UR4, URZ ;  /* 0x0000003f00047c82 */ /* 0x000fe20008000000 */
[----:B------:R-:W-:-:S04]  /*01c0*/  UIADD3 UR28, UP0, UR5, UR32, URZ ;  /* 0x00000020051c7290 */ /* 0x000fc8000ff1e03f */
[----:B------:R-:W-:Y:S01]  /*01d0*/  ULEA.HI.X.SX32 UR29, UR5, UR33, 0x1, UP0 ;  /* 0x00000021051d7291 */ /* 0x000fe200080f0e3f */
[----:B---3--:R-:W-:Y:S11]  /*01e0*/  @P2 BRA `(.L_x_1) ;  /* 0x0000000000182947 */ /* 0x008ff60003800000 */
[----:B------:R-:W1:Y:S01]  /*01f0*/  LDS R4, [UR20+0x8] ;  /* 0x00000814ff047984 */ /* 0x000e620008000800 */
[----:B------:R-:W2:Y:S01]  /*0200*/  LDC.64 R6, c[0x0][0x210] ;  /* 0x00008400ff067b82 */ /* 0x000ea20000000a00 */
[----:B------:R-:W-:Y:S02]  /*0210*/  IMAD.MOV.U32 R5, RZ, RZ, 0x70 ;  /* 0x00000070ff057424 */ /* 0x000fe400078e00ff */
[----:B--2---:R2:W-:Y:S03]  /*0220*/  STS.64 [UR20], R6 ;  /* 0x00000006ff007988 */ /* 0x0045e60008000a14 */
[----:B-1----:R-:W-:-:S05]  /*0230*/  LOP3.LUT R4, R4, 0x10, R5, 0xd8, !PT ;  /* 0x0000001004047812 */ /* 0x002fca00078ed805 */
[----:B------:R2:W-:Y:S02]  /*0240*/  STS [UR20+0x8], R4 ;  /* 0x00000804ff007988 */ /* 0x0005e40008000814 */
.L_x_1:
[----:B------:R-:W-:Y:S05]  /*0250*/  BSYNC B0 ;  /* 0x0000000000007941 */ /* 0x000fea0003800000 */
.L_x_0:
[----:B------:R-:W-:Y:S04]  /*0260*/  BSSY B0, `(.L_x_2) ;  /* 0x000000a000007945 */ /* 0x000fe80003800000 */
[----:B------:R-:W-:Y:S05]  /*0270*/  @P2 BRA `(.L_x_3) ;  /* 0x0000000000202947 */ /* 0x000fea0003800000 */
[----:B--2---:R-:W1:Y:S01]  /*0280*/  LDS R4, [UR20+0x34] ;  /* 0x00003414ff047984 */ /* 0x004e620008000800 */
[----:B------:R-:W-:Y:S02]  /*0290*/  IMAD.MOV.U32 R5, RZ, RZ, 0x1f000000 ;  /* 0x1f000000ff057424 */ /* 0x000fe400078e00ff */
[----:B------:R-:W-:Y:S01]  /*02a0*/  @!P2 IMAD.MOV.U32 R6, RZ, RZ, 0x7f ;  /* 0x0000007fff06a424 */ /* 0x000fe200078e00ff */
[----:B------:R-:W2:Y:S02]  /*02b0*/  @!P2 LDS R7, [UR20+0x38] ;  /* 0x00003814ff07a984 */ /* 0x000ea40008000800 */
[----:B-1----:R-:W-:Y:S02]  /*02c0*/  LOP3.LUT R4, R4, 0xff000000, R5, 0xb8, !PT ;  /* 0xff00000004047812 */ /* 0x002fe400078eb805 */
[----:B--2---:R-:W-:-:S03]  /*02d0*/  @!P2 LOP3.LUT R5, R7, 0xff, R6, 0xb8, !PT ;  /* 0x000000ff0705a812 */ /* 0x004fc600078eb806 */
[----:B------:R1:W-:Y:S04]  /*02e0*/  STS [UR20+0x34], R4 ;  /* 0x00003404ff007988 */ /* 0x0003e80008000814 */
[----:B------:R1:W-:Y:S02]  /*02f0*/  @!P2 STS [UR20+0x38], R5 ;  /* 0x00003805ff00a988 */ /* 0x0003e40008000814 */
.L_x_3:
[----:B------:R-:W-:Y:S05]  /*0300*/  BSYNC B0 ;  /* 0x0000000000007941 */ /* 0x000fea0003800000 */
.L_x_2:
[----:B------:R-:W-:Y:S04]  /*0310*/  BSSY B0, `(.L_x_4) ;  /* 0x000000e000007945 */ /* 0x000fe80003800000 */
[----:B------:R-:W-:Y:S05]  /*0320*/  @P2 BRA `(.L_x_5) ;  /* 0x0000000000302947 */ /* 0x000fea0003800000 */
[----:B-1----:R-:W1:Y:S01]  /*0330*/  LDS R5, [UR20+0x34] ;  /* 0x00003414ff057984 */ /* 0x002e620008000800 */
[----:B--2---:R-:W2:Y:S03]  /*0340*/  LDC.64 R6, c[0x0][0x238] ;  /* 0x00008e00ff067b82 */ /* 0x004ea60000000a00 */
[----:B------:R-:W3:Y:S01]  /*0350*/  LDS R4, [UR20+0x1c] ;  /* 0x00001c14ff047984 */ /* 0x000ee20008000800 */
[C---:B--2---:R-:W-:Y:S01]  /*0360*/  SHF.L.U64.HI R7, R6.reuse, 0x1, R7 ;  /* 0x0000000106077819 */ /* 0x044fe20000010207 */
[----:B------:R-:W-:-:S03]  /*0370*/  IMAD.SHL.U32 R6, R6, 0x2, RZ ;  /* 0x0000000206067824 */ /* 0x000fc600078e00ff */
[--C-:B------:R-:W-:Y:S02]  /*0380*/  SHF.R.U32.HI R9, RZ, 0x4, R7.reuse ;  /* 0x00000004ff097819 */ /* 0x100fe40000011607 */
[----:B------:R-:W-:-:S05]  /*0390*/  SHF.R.U64 R6, R6, 0x4, R7 ;  /* 0x0000000406067819 */ /* 0x000fca0000001207 */
[----:B------:R4:W-:Y:S01]  /*03a0*/  STS [UR20+0xc], R6 ;  /* 0x00000c06ff007988 */ /* 0x0009e20008000814 */
[----:B-1----:R-:W-:Y:S02]  /*03b0*/  LOP3.LUT R5, R5, 0x7, RZ, 0xb8, !PT ;  /* 0x0000000705057812 */ /* 0x002fe400078eb8ff */
[----:B---3--:R-:W-:-:S03]  /*03c0*/  LOP3.LUT R4, R4, 0xf, R9, 0xb8, !PT ;  /* 0x0000000f04047812 */ /* 0x008fc600078eb809 */
[----:B------:R4:W-:Y:S04]  /*03d0*/  STS [UR20+0x34], R5 ;  /* 0x00003405ff007988 */ /* 0x0009e80008000814 */
[----:B------:R4:W-:Y:S02]  /*03e0*/  STS [UR20+0x1c], R4 ;  /* 0x00001c04ff007988 */ /* 0x0009e40008000814 */
.L_x_5:
[----:B------:R-:W-:Y:S05]  /*03f0*/  BSYNC B0 ;  /* 0x0000000000007941 */ /* 0x000fea0003800000 */
.L_x_4:
[----:B------:R-:W-:Y:S04]  /*0400*/  BSSY B1, `(.L_x_6) ;  /* 0x000001a000017945 */ /* 0x000fe80003800000 */
[----:B------:R-:W-:Y:S04]  /*0410*/  BSSY B0, `(.L_x_7) ;  /* 0x0000015000007945 */ /* 0x000fe80003800000 */
[----:B------:R-:W-:Y:S05]  /*0420*/  @P2 BRA `(.L_x_8) ;  /* 0x0000000000202947 */ /* 0x000fea0003800000 */
[----:B-12-4-:R-:W1:Y:S02]  /*0430*/  LDS R4, [UR20+0x34] ;  /* 0x00003414ff047984 */ /* 0x016e640008000800 */
[----:B-1----:R-:W-:-:S05]  /*0440*/  LOP3.LUT R4, R4, 0x38, RZ, 0xb8, !PT ;  /* 0x0000003804047812 */ /* 0x002fca00078eb8ff */
[----:B------:R1:W-:Y:S01]  /*0450*/  STS [UR20+0x34], R4 ;  /* 0x00003404ff007988 */ /* 0x0003e20008000814 */
[----:B------:R-:W-:Y:S05]  /*0460*/  @P2 BRA `(.L_x_9) ;  /* 0x0000000000202947 */ /* 0x000fea0003800000 */
[----:B-1----:R-:W1:Y:S01]  /*0470*/  LDS R4, [UR20+0x8] ;  /* 0x00000814ff047984 */ /* 0x002e620008000800 */
[----:B------:R-:W-:-:S05]  /*0480*/  IMAD.MOV.U32 R5, RZ, RZ, 0x780 ;  /* 0x00000780ff057424 */ /* 0x000fca00078e00ff */
[----:B-1----:R-:W-:-:S05]  /*0490*/  LOP3.LUT R4, R4, 0x500, R5, 0xd8, !PT ;  /* 0x0000050004047812 */ /* 0x002fca00078ed805 */
[----:B------:R3:W-:Y:S02]  /*04a0*/  STS [UR20+0x8], R4 ;  /* 0x00000804ff007988 */ /* 0x0007e40008000814 */
.L_x_8:
[----:B------:R-:W-:Y:S05]  /*04b0*/  @P2 BRA `(.L_x_10) ;  /* 0x0000000000282947 */ /* 0x000fea0003800000 */
[----:B-1234-:R-:W1:Y:S02]  /*04c0*/  LDS R4, [UR20+0x8] ;  /* 0x00000814ff047984 */ /* 0x01ee640008000800 */
[----:B-1----:R-:W-:-:S05]  /*04d0*/  LOP3.LUT R4, R4, 0x1800, RZ, 0xb8, !PT ;  /* 0x0000180004047812 */ /* 0x002fca00078eb8ff */
[----:B------:R2:W-:Y:S02]  /*04e0*/  STS [UR20+0x8], R4 ;  /* 0x00000804ff007988 */ /* 0x0005e40008000814 */
.L_x_9:
[----:B------:R-:W-:Y:S05]  /*04f0*/  @P2 BREAK B0 ;  /* 0x0000000000002942 */ /* 0x000fea0003800000 */
[----:B------:R-:W-:Y:S05]  /*0500*/  @P2 BRA `(.L_x_11) ;  /* 0x0000000000242947 */ /* 0x000fea0003800000 */
[----:B------:R-:W3:Y:S01]  /*0510*/  LDS R5, [UR20+0x8] ;  /* 0x00000814ff057984 */ /* 0x000ee20008000800 */
[----:B-12---:R-:W-:-:S05]  /*0520*/  IMAD.MOV.U32 R4, RZ, RZ, 0x6000 ;  /* 0x00006000ff047424 */ /* 0x006fca00078e00ff */
[----:B---3--:R-:W-:-:S04]  /*0530*/  LOP3.LUT R4, R5, 0x4000, R4, 0xd8, !PT ;  /* 0x0000400005047812 */ /* 0x008fc800078ed804 */
[----:B------:R-:W-:-:S05]  /*0540*/  LOP3.LUT R4, R4, 0x400000, RZ, 0xb8, !PT ;  /* 0x0040000004047812 */ /* 0x000fca00078eb8ff */
[----:B------:R5:W-:Y:S02]  /*0550*/  STS [UR20+0x8], R4 ;  /* 0x00000804ff007988 */ /* 0x000be40008000814 */
.L_x_10:
[----:B------:R-:W-:Y:S05]  /*0560*/  BSYNC B0 ;  /* 0x0000000000007941 */ /* 0x000fea0003800000 */
.L_x_7:
[----:B-12345:R-:W1:Y:S02]  /*0570*/  @!P2 LDS R4, [UR20+0x8] ;  /* 0x00000814ff04a984 */ /* 0x03ee640008000800 */
[----:B-1----:R-:W-:-:S05]  /*0580*/  @!P2 LOP3.LUT R4, R4, 0x8000, RZ, 0xb8, !PT ;  /* 0x000080000404a812 */ /* 0x002fca00078eb8ff */
[----:B------:R3:W-:Y:S02]  /*0590*/  @!P2 STS [UR20+0x8], R4 ;  /* 0x00000804ff00a988 */ /* 0x0007e40008000814 */
.L_x_11:
[----:B------:R-:W-:Y:S05]  /*05a0*/  BSYNC B1 ;  /* 0x0000000000017941 */ /* 0x000fea0003800000 */
.L_x_6:
[----:B------:R-:W-:Y:S05]  /*05b0*/  WARPSYNC.ALL ;  /* 0x0000000000007948 */ /* 0x000fea0003800000 */
[----:B------:R-:W4:Y:S02]  /*05c0*/  LDC R6, c[0x0][0x22c] ;  /* 0x00008b00ff067b82 */ /* 0x000f240000000800 */
[----:B----4-:R-:W-:Y:S01]  /*05d0*/  VIADD R6, R6, 0xffffffff ;  /* 0xffffffff06067836 */ /* 0x010fe20000000000 */
[----:B------:R-:W-:Y:S06]  /*05e0*/  @P0 BRA `(.L_x_12) ;  /* 0x0000000000280947 */ /* 0x000fec0003800000 */
[----:B-123--:R-:W1:Y:S01]  /*05f0*/  S2R R4, SR_LANEID ;  /* 0x0000000000047919 */ /* 0x00ee620000000000 */
[----:B------:R-:W-:Y:S05]  /*0600*/  WARPSYNC.ALL ;  /* 0x0000000000007948 */ /* 0x000fea0003800000 */
[----:B-1----:R-:W-:-:S05]  /*0610*/  IMAD.SHL.U32 R7, R4, 0x4, RZ ;  /* 0x0000000404077824 */ /* 0x002fca00078e00ff */
[----:B------:R-:W1:Y:S01]  /*0620*/  LDS R9, [R7+UR20] ;  /* 0x0000001407097984 */ /* 0x000e620008000800 */
[----:B------:R-:W-:-:S05]  /*0630*/  IADD3 R4, P1, R7, UR28, RZ ;  /* 0x0000001c07047c10 */ /* 0x000fca000ff3e0ff */
[----:B------:R-:W-:-:S05]  /*0640*/  IMAD.X R5, RZ, RZ, UR29, P1 ;  /* 0x0000001dff057e24 */ /* 0x000fca00088e06ff */
[----:B-1----:R4:W5:Y:S01]  /*0650*/  ATOMG.E.EXCH.STRONG.GPU PT, RZ, [R4], R9 ;  /* 0x0000000904ff73a8 */ /* 0x00296200041ee100 */
[----:B------:R-:W-:-:S04]  /*0660*/  DEPBAR {5,4,3,2,1,0} ;  /* 0x0000003f0000791a */ /* 0x000fc80000000000 */
[----:B------:R4:W-:Y:S01]  /*0670*/  UTMACCTL.IV [UR28] ;  /* 0x000000001c0079b9 */ /* 0x0009e20008000000 */
[----:B------:R-:W-:Y:S01]  /*0680*/  NOP ;  /* 0x0000000000007918 */ /* 0x000fe20000000000 */
.L_x_12:
[----:B------:R-:W-:Y:S05]  /*0690*/  @P0 BRA `(.L_x_13) ;  /* 0x00000000000c0947 */ /* 0x000fea0003800000 */
[----:B------:R0:W-:Y:S01]  /*06a0*/  UTMACMDFLUSH ;  /* 0x00000000000079b7 */ /* 0x0001e20000000000 */
[----:B------:R-:W-:Y:S05]  /*06b0*/  @P0 BRA `(.L_x_13) ;  /* 0x0000000000040947 */ /* 0x000fea0003800000 */
[----:B------:R-:W-:-:S04]  /*06c0*/  DEPBAR.LE SB0, 0x0 ;  /* 0x000080000000791a */ /* 0x000fc80000000000 */
.L_x_13:
[----:B------:R-:W-:Y:S05]  /*06d0*/  WARPSYNC.ALL ;  /* 0x0000000000007948 */ /* 0x000fea0003800000 */
[----:B-----5:R-:W-:Y:S06]  /*06e0*/  BAR.SYNC.DEFER_BLOCKING 0x0 ;  /* 0x0000000000007b1d */ /* 0x020fec0000010000 */
[----:B------:R-:W-:Y:S02]  /*06f0*/  BSSY B1, `(.L_x_14) ;  /* 0x000000b000017945 */ /* 0x000fe40003800000 */
[----:B------:R-:W-:Y:S06]  /*0700*/  BAR.SYNC.DEFER_BLOCKING 0x0 ;  /* 0x0000000000007b1d */ /* 0x000fec0000010000 */
[----:B------:R5:W-:Y:S01]  /*0710*/  @!P0 STS [R11], RZ ;  /* 0x000000ff0b008388 */ /* 0x000be20000000800 */
[----:B------:R-:W-:Y:S01]  /*0720*/  NOP ;  /* 0x0000000000007918 */ /* 0x000fe20000000000 */
[----:B------:R-:W-:Y:S05]  /*0730*/  @P2 BRA `(.L_x_15) ;  /* 0x0000000000182947 */ /* 0x000fea0003800000 */
[----:B-1234-:R-:W1:Y:S01]  /*0740*/  LDS R4, [UR20+0x8] ;  /* 0x00000814ff047984 */ /* 0x01ee620008000800 */
[----:B------:R-:W2:Y:S01]  /*0750*/  LDC.64 R8, c[0x0][0x218] ;  /* 0x00008600ff087b82 */ /* 0x000ea20000000a00 */
[----:B------:R-:W-:Y:S02]  /*0760*/  IMAD.MOV.U32 R5, RZ, RZ, 0x70 ;  /* 0x00000070ff057424 */ /* 0x000fe400078e00ff */
[----:B--2---:R2:W-:Y:S03]  /*0770*/  STS.64 [UR20], R8 ;  /* 0x00000008ff007988 */ /* 0x0045e60008000a14 */
[----:B-1----:R-:W-:-:S05]  /*0780*/  LOP3.LUT R4, R4, 0x10, R5, 0xd8, !PT ;  /* 0x0000001004047812 */ /* 0x002fca00078ed805 */
[----:B------:R2:W-:Y:S02]  /*0790*/  STS [UR20+0x8], R4 ;  /* 0x00000804ff007988 */ /* 0x0005e40008000814 */
.L_x_15:
[----:B----4-:R-:W-:Y:S05]  /*07a0*/  BSYNC B1 ;  /* 0x0000000000017941 */ /* 0x010fea0003800000 */
.L_x_14:
[----:B------:R-:W-:Y:S04]  /*07b0*/  BSSY B1, `(.L_x_16) ;  /* 0x000000a000017945 */ /* 0x000fe80003800000 */
[----:B------:R-:W-:Y:S05]  /*07c0*/  @P2 BRA `(.L_x_17) ;  /* 0x0000000000202947 */ /* 0x000fea0003800000 */
[----:B-123--:R-:W1:Y:S01]  /*07d0*/  LDS R4, [UR20+0x34] ;  /* 0x00003414ff047984 */ /* 0x00ee620008000800 */
[----:B------:R-:W-:Y:S02]  /*07e0*/  IMAD.MOV.U32 R5, RZ, RZ, 0x3f000000 ;  /* 0x3f000000ff057424 */ /* 0x000fe400078e00ff */
[----:B------:R-:W-:Y:S01]  /*07f0*/  @!P2 IMAD.MOV.U32 R7, RZ, RZ, 0x1f ;  /* 0x0000001fff07a424 */ /* 0x000fe200078e00ff */
[----:B------:R-:W2:Y:S02]  /*0800*/  @!P2 LDS R8, [UR20+0x38] ;  /* 0x00003814ff08a984 */ /* 0x000ea40008000800 */
[----:B-1----:R-:W-:Y:S02]  /*0810*/  LOP3.LUT R4, R4, 0xff000000, R5, 0xb8, !PT ;  /* 0xff00000004047812 */ /* 0x002fe400078eb805 */
[----:B--2---:R-:W-:-:S03]  /*0820*/  @!P2 LOP3.LUT R5, R8, 0xff, R7, 0xb8, !PT ;  /* 0x000000ff0805a812 */ /* 0x004fc600078eb807 */
[----:B------:R4:W-:Y:S04]  /*0830*/  STS [UR20+0x34], R4 ;  /* 0x00003404ff007988 */ /* 0x0009e80008000814 */
[----:B------:R4:W-:Y:S02]  /*0840*/  @!P2 STS [UR20+0x38], R5 ;  /* 0x00003805ff00a988 */ /* 0x0009e40008000814 */
.L_x_17:
[----:B------:R-:W-:Y:S05]  /*0850*/  BSYNC B1 ;  /* 0x0000000000017941 */ /* 0x000fea0003800000 */
.L_x_16:
[----:B------:R-:W-:Y:S04]  /*0860*/  BSSY B1, `(.L_x_18) ;  /* 0x0000004000017945 */ /* 0x000fe80003800000 */
[----:B------:R-:W-:Y:S05]  /*0870*/  @P2 BRA `(.L_x_19) ;  /* 0x0000000000082947 */ /* 0x000fea0003800000 */
[----:B------:R1:W-:Y:S04]  /*0880*/  STS [UR20+0x24], R12 ;  /* 0x0000240cff007988 */ /* 0x0003e80008000814 */
[----:B------:R1:W-:Y:S02]  /*0890*/  STS [UR20+0x20], R6 ;  /* 0x00002006ff007988 */ /* 0x0003e40008000814 */
.L_x_19:
[----:B------:R-:W-:Y:S05]  /*08a0*/  BSYNC B1 ;  /* 0x0000000000017941 */ /* 0x000fea0003800000 */
.L_x_18:
[----:B------:R-:W-:Y:S04]  /*08b0*/  BSSY B1, `(.L_x_20) ;  /* 0x000000e000017945 */ /* 0x000fe80003800000 */
[----:B------:R-:W-:Y:S05]  /*08c0*/  @P2 BRA `(.L_x_21) ;  /* 0x0000000000302947 */ /* 0x000fea0003800000 */
[----:B----4-:R-:W4:Y:S01]  /*08d0*/  LDS R5, [UR20+0x34] ;  /* 0x00003414ff057984 */ /* 0x010f220008000800 */
[----:B-1----:R-:W1:Y:S03]  /*08e0*/  LDC.64 R12, c[0x0][0x240] ;  /* 0x00009000ff0c7b82 */ /* 0x002e660000000a00 */
[----:B--23--:R-:W2:Y:S01]  /*08f0*/  LDS R4, [UR20+0x1c] ;  /* 0x00001c14ff047984 */ /* 0x00cea20008000800 */
[C---:B-1----:R-:W-:Y:S01]  /*0900*/  SHF.L.U64.HI R8, R12.reuse, 0x1, R13 ;  /* 0x000000010c087819 */ /* 0x042fe2000001020d */
[----:B------:R-:W-:-:S03]  /*0910*/  IMAD.SHL.U32 R7, R12, 0x2, RZ ;  /* 0x000000020c077824 */ /* 0x000fc600078e00ff */
[--C-:B------:R-:W-:Y:S02]  /*0920*/  SHF.R.U32.HI R9, RZ, 0x4, R8.reuse ;  /* 0x00000004ff097819 */ /* 0x100fe40000011608 */
[----:B------:R-:W-:-:S05]  /*0930*/  SHF.R.U64 R7, R7, 0x4, R8 ;  /* 0x0000000407077819 */ /* 0x000fca0000001208 */
[----:B------:R1:W-:Y:S01]  /*0940*/  STS [UR20+0xc], R7 ;  /* 0x00000c07ff007988 */ /* 0x0003e20008000814 */
[----:B----4-:R-:W-:Y:S02]  /*0950*/  LOP3.LUT R5, R5, 0x7, RZ, 0xb8, !PT ;  /* 0x0000000705057812 */ /* 0x010fe400078eb8ff */
[----:B--2---:R-:W-:-:S03]  /*0960*/  LOP3.LUT R4, R4, 0xf, R9, 0xb8, !PT ;  /* 0x0000000f04047812 */ /* 0x004fc600078eb809 */
[----:B------:R1:W-:Y:S04]  /*0970*/  STS [UR20+0x34], R5 ;  /* 0x00003405ff007988 */ /* 0x0003e80008000814 */
[----:B------:R1:W-:Y:S02]  /*0980*/  STS [UR20+0x1c], R4 ;  /* 0x00001c04ff007988 */ /* 0x0003e40008000814 */
.L_x_21:
[----:B------:R-:W-:Y:S05]  /*0990*/  BSYNC B1 ;  /* 0x0000000000017941 */ /* 0x000fea0003800000 */
.L_x_20:
[----:B------:R-:W-:Y:S04]  /*09a0*/  BSSY B2, `(.L_x_22) ;  /* 0x000001a000027945 */ /* 0x000fe80003800000 */
[----:B------:R-:W-:Y:S04]  /*09b0*/  BSSY B1, `(.L_x_23) ;  /* 0x0000015000017945 */ /* 0x000fe80003800000 */
[----:B------:R-:W-:Y:S05]  /*09c0*/  @P2 BRA `(.L_x_24) ;  /* 0x0000000000202947 */ /* 0x000fea0003800000 */
[----:B-1234-:R-:W1:Y:S02]  /*09d0*/  LDS R4, [UR20+0x34] ;  /* 0x00003414ff047984 */ /* 0x01ee640008000800 */
[----:B-1----:R-:W-:-:S05]  /*09e0*/  LOP3.LUT R4, R4, 0x38, RZ, 0xb8, !PT ;  /* 0x0000003804047812 */ /* 0x002fca00078eb8ff */
[----:B------:R1:W-:Y:S01]  /*09f0*/  STS [UR20+0x34], R4 ;  /* 0x00003404ff007988 */ /* 0x0003e20008000814 */
[----:B------:R-:W-:Y:S05]  /*0a00*/  @P2 BRA `(.L_x_25) ;  /* 0x0000000000202947 */ /* 0x000fea0003800000 */
[----:B-1----:R-:W1:Y:S01]  /*0a10*/  LDS R4, [UR20+0x8] ;  /* 0x00000814ff047984 */ /* 0x002e620008000800 */
[----:B------:R-:W-:-:S05]  /*0a20*/  IMAD.MOV.U32 R5, RZ, RZ, 0x780 ;  /* 0x00000780ff057424 */ /* 0x000fca00078e00ff */
[----:B-1----:R-:W-:-:S05]  /*0a30*/  LOP3.LUT R4, R4, 0x500, R5, 0xd8, !PT ;  /* 0x0000050004047812 */ /* 0x002fca00078ed805 */
[----:B------:R1:W-:Y:S02]  /*0a40*/  STS [UR20+0x8], R4 ;  /* 0x00000804ff007988 */ /* 0x0003e40008000814 */
.L_x_24:
[----:B------:R-:W-:Y:S05]  /*0a50*/  @P2 BRA `(.L_x_26) ;  /* 0x0000000000282947 */ /* 0x000fea0003800000 */
[----:B-1234-:R-:W1:Y:S02]  /*0a60*/  LDS R4, [UR20+0x8] ;  /* 0x00000814ff047984 */ /* 0x01ee640008000800 */
[----:B-1----:R-:W-:-:S05]  /*0a70*/  LOP3.LUT R4, R4, 0x1800, RZ, 0xb8, !PT ;  /* 0x0000180004047812 */ /* 0x002fca00078eb8ff */
[----:B------:R2:W-:Y:S02]  /*0a80*/  STS [UR20+0x8], R4 ;  /* 0x00000804ff007988 */ /* 0x0005e40008000814 */
.L_x_25:
[----:B------:R-:W-:Y:S05]  /*0a90*/  @P2 BREAK B1 ;  /* 0x0000000000012942 */ /* 0x000fea0003800000 */
[----:B------:R-:W-:Y:S05]  /*0aa0*/  @P2 BRA `(.L_x_27) ;  /* 0x0000000000242947 */ /* 0x000fea0003800000 */
[----:B-12---:R-:W1:Y:S01]  /*0ab0*/  LDS R4, [UR20+0x8] ;  /* 0x00000814ff047984 */ /* 0x006e620008000800 */
[----:B------:R-:W-:-:S05]  /*0ac0*/  IMAD.MOV.U32 R5, RZ, RZ, 0x6000 ;  /* 0x00006000ff057424 */ /* 0x000fca00078e00ff */
[----:B-1----:R-:W-:-:S04]  /*0ad0*/  LOP3.LUT R4, R4, 0x6000, R5, 0xd8, !PT ;  /* 0x0000600004047812 */ /* 0x002fc800078ed805 */
[----:B------:R-:W-:-:S05]  /*0ae0*/  LOP3.LUT R4, R4, 0x400000, RZ, 0xb8, !PT ;  /* 0x0040000004047812 */ /* 0x000fca00078eb8ff */
[----:B------:R1:W-:Y:S02]  /*0af0*/  STS [UR20+0x8], R4 ;  /* 0x00000804ff007988 */ /* 0x0003e40008000814 */
.L_x_26:
[----:B------:R-:W-:Y:S05]  /*0b00*/  BSYNC B1 ;  /* 0x0000000000017941 */ /* 0x000fea0003800000 */
.L_x_23:
[----:B-1234-:R-:W1:Y:S02]  /*0b10*/  @!P2 LDS R4, [UR20+0x8] ;  /* 0x00000814ff04a984 */ /* 0x01ee640008000800 */
[----:B-1----:R-:W-:-:S05]  /*0b20*/  @!P2 LOP3.LUT R4, R4, 0x8000, RZ, 0xb8, !PT ;  /* 0x000080000404a812 */ /* 0x002fca00078eb8ff */
[----:B------:R3:W-:Y:S02]  /*0b30*/  @!P2 STS [UR20+0x8], R4 ;  /* 0x00000804ff00a988 */ /* 0x0007e40008000814 */
.L_x_27:
[----:B------:R-:W-:Y:S05]  /*0b40*/  BSYNC B2 ;  /* 0x0000000000027941 */ /* 0x000fea0003800000 */
.L_x_22:
[----:B------:R-:W-:Y:S05]  /*0b50*/  WARPSYNC.ALL ;  /* 0x0000000000007948 */ /* 0x000fea0003800000 */
[----:B------:R-:W-:-:S04]  /*0b60*/  UIADD3 UR31, UR5, 0x80, URZ ;  /* 0x00000080051f7890 */ /* 0x000fc8000fffe03f */
[----:B------:R-:W-:-:S04]  /*0b70*/  UIADD3 UR30, UP0, UR31, UR32, URZ ;  /* 0x000000201f1e7290 */ /* 0x000fc8000ff1e03f */
[----:B------:R-:W-:Y:S01]  /*0b80*/  ULEA.HI.X.SX32 UR31, UR31, UR33, 0x1, UP0 ;  /* 0x000000211f1f7291 */ /* 0x000fe200080f0e3f */
[----:B------:R-:W-:Y:S11]  /*0b90*/  @P0 BRA `(.L_x_28) ;  /* 0x0000000000280947 */ /* 0x000ff60003800000 */
[----:B-123--:R-:W1:Y:S01]  /*0ba0*/  S2R R4, SR_LANEID ;  /* 0x0000000000047919 */ /* 0x00ee620000000000 */
[----:B------:R-:W-:Y:S05]  /*0bb0*/  WARPSYNC.ALL ;  /* 0x0000000000007948 */ /* 0x000fea0003800000 */
[----:B-1----:R-:W-:-:S05]  /*0bc0*/  IMAD.SHL.U32 R8, R4, 0x4, RZ ;  /* 0x0000000404087824 */ /* 0x002fca00078e00ff */
[----:B------:R-:W1:Y:S01]  /*0bd0*/  LDS R7, [R8+UR20] ;  /* 0x0000001408077984 */ /* 0x000e620008000800 */
[----:B------:R-:W-:-:S05]  /*0be0*/  IADD3 R4, P1, R8, UR30, RZ ;  /* 0x0000001e08047c10 */ /* 0x000fca000ff3e0ff */
[----:B------:R-:W-:-:S05]  /*0bf0*/  IMAD.X R5, RZ, RZ, UR31, P1 ;  /* 0x0000001fff057e24 */ /* 0x000fca00088e06ff */
[----:B-1----:R4:W2:Y:S01]  /*0c00*/  ATOMG.E.EXCH.STRONG.GPU PT, RZ, [R4], R7 ;  /* 0x0000000704ff73a8 */ /* 0x0028a200041ee100 */
[----:B------:R-:W-:-:S04]  /*0c10*/  DEPBAR {5,4,3,2,1,0} ;  /* 0x0000003f0000791a */ /* 0x000fc80000000000 */
[----:B------:R4:W-:Y:S01]  /*0c20*/  UTMACCTL.IV [UR30] ;  /* 0x000000001e0079b9 */ /* 0x0009e20008000000 */
[----:B------:R-:W-:Y:S01]  /*0c30*/  NOP ;  /* 0x0000000000007918 */ /* 0x000fe20000000000 */
.L_x_28:
[----:B------:R-:W-:Y:S05]  /*0c40*/  @P0 BRA `(.L_x_29) ;  /* 0x00000000000c0947 */ /* 0x000fea0003800000 */
[----:B------:R0:W-:Y:S01]  /*0c50*/  UTMACMDFLUSH ;  /* 0x00000000000079b7 */ /* 0x0001e20000000000 */
[----:B------:R-:W-:Y:S05]  /*0c60*/  @P0 BRA `(.L_x_29) ;  /* 0x0000000000040947 */ /* 0x000fea0003800000 */
[----:B------:R-:W-:-:S04]  /*0c70*/  DEPBAR.LE SB0, 0x0 ;  /* 0x000080000000791a */ /* 0x000fc80000000000 */
.L_x_29:
[----:B------:R-:W-:Y:S05]  /*0c80*/  WARPSYNC.ALL ;  /* 0x0000000000007948 */ /* 0x000fea0003800000 */
[----:B--2---:R-:W-:Y:S06]  /*0c90*/  BAR.SYNC.DEFER_BLOCKING 0x0 ;  /* 0x0000000000007b1d */ /* 0x004fec0000010000 */
[----:B------:R-:W-:Y:S02]  /*0ca0*/  BSSY B2, `(.L_x_30) ;  /* 0x000000b000027945 */ /* 0x000fe40003800000 */
[----:B------:R-:W-:Y:S06]  /*0cb0*/  BAR.SYNC.DEFER_BLOCKING 0x0 ;  /* 0x0000000000007b1d */ /* 0x000fec0000010000 */
[----:B------:R2:W-:Y:S01]  /*0cc0*/  @!P0 STS [R11], RZ ;  /* 0x000000ff0b008388 */ /* 0x0005e20000000800 */
[----:B------:R-:W-:Y:S01]  /*0cd0*/  NOP ;  /* 0x0000000000007918 */ /* 0x000fe20000000000 */
[----:B------:R-:W-:Y:S05]  /*0ce0*/  @P2 BRA `(.L_x_31) ;  /* 0x0000000000182947 */ /* 0x000fea0003800000 */
[----:B-1-34-:R-:W1:Y:S01]  /*0cf0*/  LDS R4, [UR20+0x8] ;  /* 0x00000814ff047984 */ /* 0x01ae620008000800 */
[----:B------:R-:W3:Y:S01]  /*0d00*/  LDC.64 R8, c[0x0][0x220] ;  /* 0x00008800ff087b82 */ /* 0x000ee20000000a00 */
[----:B------:R-:W-:Y:S02]  /*0d10*/  IMAD.MOV.U32 R5, RZ, RZ, 0x70 ;  /* 0x00000070ff057424 */ /* 0x000fe400078e00ff */
[----:B---3--:R3:W-:Y:S03]  /*0d20*/  STS.64 [UR20], R8 ;  /* 0x00000008ff007988 */ /* 0x0087e60008000a14 */
[----:B-1----:R-:W-:-:S05]  /*0d30*/  LOP3.LUT R4, R4, 0x10, R5, 0xd8, !PT ;  /* 0x0000001004047812 */ /* 0x002fca00078ed805 */
[----:B------:R3:W-:Y:S02]  /*0d40*/  STS [UR20+0x8], R4 ;  /* 0x00000804ff007988 */ /* 0x0007e40008000814 */
.L_x_31:
[----:B----4-:R-:W-:Y:S05]  /*0d50*/  BSYNC B2 ;  /* 0x0000000000027941 */ /* 0x010fea0003800000 */
.L_x_30:
[----:B------:R-:W-:Y:S04]  /*0d60*/  BSSY B3, `(.L_x_32) ;  /* 0x0000011000037945 */ /* 0x000fe80003800000 */
[----:B------:R-:W-:Y:S04]  /*0d70*/  BSSY B2, `(.L_x_33) ;  /* 0x000000e000027945 */ /* 0x000fe80003800000 */
[----:B------:R-:W-:Y:S05]  /*0d80*/  @P2 BRA `(.L_x_34) ;  /* 0x0000000000242947 */ /* 0x000fea0003800000 */
[----:B-1-3--:R-:W1:Y:S01]  /*0d90*/  LDS R4, [UR20+0x34] ;  /* 0x00003414ff047984 */ /* 0x00ae620008000800 */
[----:B------:R-:W-:-:S05]  /*0da0*/  IMAD.MOV.U32 R5, RZ, RZ, 0x3f000000 ;  /* 0x3f000000ff057424 */ /* 0x000fca00078e00ff */
[----:B-1----:R-:W-:-:S05]  /*0db0*/  LOP3.LUT R4, R4, 0xff000000, R5, 0xb8, !PT ;  /* 0xff00000004047812 */ /* 0x002fca00078eb805 */
[----:B------:R1:W-:Y:S01]  /*0dc0*/  STS [UR20+0x34], R4 ;  /* 0x00003404ff007988 */ /* 0x0003e20008000814 */
[----:B------:R-:W-:Y:S05]  /*0dd0*/  @P2 BRA `(.L_x_35) ;  /* 0x00000000001c2947 */ /* 0x000fea0003800000 */
[----:B-1----:R-:W1:Y:S01]  /*0de0*/  LDS R4, [UR20+0x38] ;  /* 0x00003814ff047984 */ /* 0x002e620008000800 */
[----:B------:R-:W-:-:S05]  /*0df0*/  IMAD.MOV.U32 R5, RZ, RZ, 0x7f ;  /* 0x0000007fff057424 */ /* 0x000fca00078e00ff */
[----:B-1----:R-:W-:-:S05]  /*0e00*/  LOP3.LUT R4, R4, 0xff, R5, 0xb8, !PT ;  /* 0x000000ff04047812 */ /* 0x002fca00078eb805 */
[----:B------:R4:W-:Y:S02]  /*0e10*/  STS [UR20+0x38], R4 ;  /* 0x00003804ff007988 */ /* 0x0009e40008000814 */
.L_x_34:
[----:B------:R-:W-:Y:S05]  /*0e20*/  @P2 BREAK B2 ;  /* 0x0000000000022942 */ /* 0x000fea0003800000 */
[----:B------:R-:W-:Y:S05]  /*0e30*/  @P2 BRA `(.L_x_36) ;  /* 0x00000000000c2947 */ /* 0x000fea0003800000 */
[----:B------:R1:W-:Y:S02]  /*0e40*/  STS [UR20+0x20], R6 ;  /* 0x00002006ff007988 */ /* 0x0003e40008000814 */
.L_x_35:
[----:B------:R-:W-:Y:S05]  /*0e50*/  BSYNC B2 ;  /* 0x0000000000027941 */ /* 0x000fea0003800000 */
.L_x_33:
[----:B------:R1:W-:Y:S02]  /*0e60*/  @!P2 STS [UR20+0x24], R3 ;  /* 0x00002403ff00a988 */ /* 0x0003e40008000814 */
.L_x_36:
[----:B------:R-:W-:Y:S05]  /*0e70*/  BSYNC B3 ;  /* 0x0000000000037941 */ /* 0x000fea0003800000 */
.L_x_32:
[----:B------:R-:W-:Y:S05]  /*0e80*/  WARPSYNC.ALL ;  /* 0x0000000000007948 */ /* 0x000fea0003800000 */
[----:B------:R-:W-:Y:S04]  /*0e90*/  BSSY B3, `(.L_x_37) ;  /* 0x000000e000037945 */ /* 0x000fe80003800000 */
[----:B------:R-:W-:Y:S05]  /*0ea0*/  @P2 BRA `(.L_x_38) ;  /* 0x0000000000302947 */ /* 0x000fea0003800000 */
[----:B-1-34-:R-:W1:Y:S01]  /*0eb0*/  LDS R4, [UR20+0x34] ;  /* 0x00003414ff047984 */ /* 0x01ae620008000800 */
[----:B------:R-:W3:Y:S03]  /*0ec0*/  LDC.64 R8, c[0x0][0x248] ;  /* 0x00009200ff087b82 */ /* 0x000ee60000000a00 */
[----:B------:R-:W4:Y:S01]  /*0ed0*/  LDS R3, [UR20+0x1c] ;  /* 0x00001c14ff037984 */ /* 0x000f220008000800 */
[C---:B---3--:R-:W-:Y:S01]  /*0ee0*/  SHF.L.U64.HI R6, R8.reuse, 0x1, R9 ;  /* 0x0000000108067819 */ /* 0x048fe20000010209 */
[----:B------:R-:W-:-:S03]  /*0ef0*/  IMAD.SHL.U32 R5, R8, 0x2, RZ ;  /* 0x0000000208057824 */ /* 0x000fc600078e00ff */
[--C-:B------:R-:W-:Y:S02]  /*0f00*/  SHF.R.U32.HI R8, RZ, 0x4, R6.reuse ;  /* 0x00000004ff087819 */ /* 0x100fe40000011606 */
[----:B------:R-:W-:-:S05]  /*0f10*/  SHF.R.U64 R5, R5, 0x4, R6 ;  /* 0x0000000405057819 */ /* 0x000fca0000001206 */
[----:B------:R3:W-:Y:S01]  /*0f20*/  STS [UR20+0xc], R5 ;  /* 0x00000c05ff007988 */ /* 0x0007e20008000814 */
[----:B-1----:R-:W-:Y:S02]  /*0f30*/  LOP3.LUT R4, R4, 0x7, RZ, 0xb8, !PT ;  /* 0x0000000704047812 */ /* 0x002fe400078eb8ff */
[----:B----4-:R-:W-:-:S03]  /*0f40*/  LOP3.LUT R3, R3, 0xf, R8, 0xb8, !PT ;  /* 0x0000000f03037812 */ /* 0x010fc600078eb808 */
[----:B------:R3:W-:Y:S04]  /*0f50*/  STS [UR20+0x34], R4 ;  /* 0x00003404ff007988 */ /* 0x0007e80008000814 */
[----:B------:R3:W-:Y:S02]  /*0f60*/  STS [UR20+0x1c], R3 ;  /* 0x00001c03ff007988 */ /* 0x0007e40008000814 */
.L_x_38:
[----:B------:R-:W-:Y:S05]  /*0f70*/  BSYNC B3 ;  /* 0x0000000000037941 */ /* 0x000fea0003800000 */
.L_x_37:
[----:B------:R-:W-:Y:S04]  /*0f80*/  BSSY B3, `(.L_x_39) ;  /* 0x000001a000037945 */ /* 0x000fe80003800000 */
[----:B------:R-:W-:Y:S04]  /*0f90*/  BSSY B4, `(.L_x_40) ;  /* 0x0000015000047945 */ /* 0x000fe80003800000 */
[----:B------:R-:W-:Y:S05]  /*0fa0*/  @P2 BRA `(.L_x_41) ;  /* 0x0000000000202947 */ /* 0x000fea0003800000 */
[----:B-1-3--:R-:W1:Y:S02]  /*0fb0*/  LDS R3, [UR20+0x34] ;  /* 0x00003414ff037984 */ /* 0x00ae640008000800 */
[----:B-1----:R-:W-:-:S05]  /*0fc0*/  LOP3.LUT R3, R3, 0x38, RZ, 0xb8, !PT ;  /* 0x0000003803037812 */ /* 0x002fca00078eb8ff */
[----:B------:R1:W-:Y:S01]  /*0fd0*/  STS [UR20+0x34], R3 ;  /* 0x00003403ff007988 */ /* 0x0003e20008000814 */
[----:B------:R-:W-:Y:S05]  /*0fe0*/  @P2 BRA `(.L_x_42) ;  /* 0x0000000000202947 */ /* 0x000fea0003800000 */
[----:B-1----:R-:W1:Y:S01]  /*0ff0*/  LDS R3, [UR20+0x8] ;  /* 0x00000814ff037984 */ /* 0x002e620008000800 */
[----:B----4-:R-:W-:-:S05]  /*1000*/  IMAD.MOV.U32 R4, RZ, RZ, 0x780 ;  /* 0x00000780ff047424 */ /* 0x010fca00078e00ff */
[----:B-1----:R-:W-:-:S05]  /*1010*/  LOP3.LUT R3, R3, 0x500, R4, 0xd8, !PT ;  /* 0x0000050003037812 */ /* 0x002fca00078ed804 */
[----:B------:R1:W-:Y:S02]  /*1020*/  STS [UR20+0x8], R3 ;  /* 0x00000803ff007988 */ /* 0x0003e40008000814 */
.L_x_41:
[----:B------:R-:W-:Y:S05]  /*1030*/  @P2 BRA `(.L_x_43) ;  /* 0x0000000000282947 */ /* 0x000fea0003800000 */
[----:B-1-3--:R-:W1:Y:S02]  /*1040*/  LDS R3, [UR20+0x8] ;  /* 0x00000814ff037984 */ /* 0x00ae640008000800 */
[----:B-1----:R-:W-:-:S05]  /*1050*/  LOP3.LUT R3, R3, 0x1800, RZ, 0xb8, !PT ;  /* 0x0000180003037812 */ /* 0x002fca00078eb8ff */
[----:B------:R3:W-:Y:S02]  /*1060*/  STS [UR20+0x8], R3 ;  /* 0x00000803ff007988 */ /* 0x0007e40008000814 */
.L_x_42:
[----:B------:R-:W-:Y:S05]  /*1070*/  @P2 BREAK B4 ;  /* 0x0000000000042942 */ /* 0x000fea0003800000 */
[----:B------:R-:W-:Y:S05]  /*1080*/  @P2 BRA `(.L_x_44) ;  /* 0x0000000000242947 */ /* 0x000fea0003800000 */
[----:B-1-3--:R-:W1:Y:S01]  /*1090*/  LDS R3, [UR20+0x8] ;  /* 0x00000814ff037984 */ /* 0x00ae620008000800 */
[----:B----4-:R-:W-:-:S05]  /*10a0*/  IMAD.MOV.U32 R4, RZ, RZ, 0x6000 ;  /* 0x00006000ff047424 */ /* 0x010fca00078e00ff */
[----:B-1----:R-:W-:-:S04]  /*10b0*/  LOP3.LUT R3, R3, 0x6000, R4, 0xd8, !PT ;  /* 0x0000600003037812 */ /* 0x002fc800078ed804 */
[----:B------:R-:W-:-:S05]  /*10c0*/  LOP3.LUT R3, R3, 0x400000, RZ, 0xb8, !PT ;  /* 0x0040000003037812 */ /* 0x000fca00078eb8ff */
[----:B------:R1:W-:Y:S02]  /*10d0*/  STS [UR20+0x8], R3 ;  /* 0x00000803ff007988 */ /* 0x0003e40008000814 */
.L_x_43:
[----:B------:R-:W-:Y:S05]  /*10e0*/  BSYNC B4 ;  /* 0x0000000000047941 */ /* 0x000fea0003800000 */
.L_x_40:
[----:B-1-3--:R-:W1:Y:S02]  /*10f0*/  @!P2 LDS R3, [UR20+0x8] ;  /* 0x00000814ff03a984 */ /* 0x00ae640008000800 */
[----:B-1----:R-:W-:-:S05]  /*1100*/  @!P2 LOP3.LUT R3, R3, 0x8000, RZ, 0xb8, !PT ;  /* 0x000080000303a812 */ /* 0x002fca00078eb8ff */
[----:B------:R1:W-:Y:S02]  /*1110*/  @!P2 STS [UR20+0x8], R3 ;  /* 0x00000803ff00a988 */ /* 0x0003e40008000814 */
.L_x_44:
[----:B------:R-:W-:Y:S05]  /*1120*/  BSYNC B3 ;  /* 0x0000000000037941 */ /* 0x000fea0003800000 */
.L_x_39:
[----:B------:R-:W-:Y:S05]  /*1130*/  WARPSYNC.ALL ;  /* 0x0000000000007948 */ /* 0x000fea0003800000 */
[----:B------:R-:W-:Y:S01]  /*1140*/  UIADD3 UR5, UR5, 0x100, URZ ;  /* 0x0000010005057890 */ /* 0x000fe2000fffe03f */
[----:B------:R-:W-:Y:S02]  /*1150*/  ISETP.GE.AND P1, PT, R10, 0x1, PT ;  /* 0x000000010a00780c */ /* 0x000fe40003f26270 */
[----:B------:R-:W-:Y:S02]  /*1160*/  CS2R R56, SRZ ;  /* 0x0000000000387805 */ /* 0x000fe4000001ff00 */
[----:B------:R-:W-:Y:S01]  /*1170*/  CS2R R58, SRZ ;  /* 0x00000000003a7805 */ /* 0x000fe2000001ff00 */
[----:B------:R-:W-:Y:S01]  /*1180*/  UIADD3 UR32, UP0, UR5, UR32, URZ ;  /* 0x0000002005207290 */ /* 0x000fe2000ff1e03f */
[----:B------:R-:W-:-:S02]  /*1190*/  CS2R R60, SRZ ;  /* 0x00000000003c7805 */ /* 0x000fc4000001ff00 */
[----:B------:R-:W-:Y:S02]  /*11a0*/  CS2R R62, SRZ ;  /* 0x00000000003e7805 */ /* 0x000fe4000001ff00 */
[----:B------:R-:W-:Y:S01]  /*11b0*/  CS2R R64, SRZ ;  /* 0x0000000000407805 */ /* 0x000fe2000001ff00 */
[----:B------:R-:W-:Y:S01]  /*11c0*/  ULEA.HI.X.SX32 UR33, UR5, UR33, 0x1, UP0 ;  /* 0x0000002105217291 */ /* 0x000fe200080f0e3f */
[----:B------:R-:W-:Y:S02]  /*11d0*/  CS2R R66, SRZ ;  /* 0x0000000000427805 */ /* 0x000fe4000001ff00 */
[----:B------:R-:W-:Y:S02]  /*11e0*/  CS2R R68, SRZ ;  /* 0x0000000000447805 */ /* 0x000fe4000001ff00 */
[----:B------:R-:W-:Y:S02]  /*11f0*/  CS2R R70, SRZ ;  /* 0x0000000000467805 */ /* 0x000fe4000001ff00 */
[----:B------:R-:W-:-:S02]  /*1200*/  CS2R R72, SRZ ;  /* 0x0000000000487805 */ /* 0x000fc4000001ff00 */
[----:B------:R-:W-:Y:S02]  /*1210*/  CS2R R74, SRZ ;  /* 0x00000000004a7805 */ /* 0x000fe4000001ff00 */
[----:B------:R-:W-:Y:S02]  /*1220*/  CS2R R76, SRZ ;  /* 0x00000000004c7805 */ /* 0x000fe4000001ff00 */
        /* <DEDUP_REMOVED lines=8> */
[----:B------:R-:W-:Y:S01]  /*12b0*/  CS2R R30, SRZ ;  /* 0x00000000001e7805 */ /* 0x000fe2000001ff00 */
[----:B------:R-:W-:Y:S01]  /*12c0*/  IMAD.MOV.U32 R32, RZ, RZ, RZ ;  /* 0x000000ffff207224 */ /* 0x000fe200078e00ff */
[----:B------:R-:W-:Y:S06]  /*12d0*/  @P0 BRA `(.L_x_45) ;  /* 0x0000000000280947 */ /* 0x000fec0003800000 */
[----:B-1-3--:R-:W1:Y:S01]  /*12e0*/  S2R R3, SR_LANEID ;  /* 0x0000000000037919 */ /* 0x00ae620000000000 */
[----:B------:R-:W-:Y:S05]  /*12f0*/  WARPSYNC.ALL ;  /* 0x0000000000007948 */ /* 0x000fea0003800000 */
[----:B-1----:R-:W-:-:S05]  /*1300*/  IMAD.SHL.U32 R6, R3, 0x4, RZ ;  /* 0x0000000403067824 */ /* 0x002fca00078e00ff */
[----:B------:R-:W1:Y:S01]  /*1310*/  LDS R3, [R6+UR20] ;  /* 0x0000001406037984 */ /* 0x000e620008000800 */
[----:B----4-:R-:W-:-:S05]  /*1320*/  IADD3 R4, P3, R6, UR32, RZ ;  /* 0x0000002006047c10 */ /* 0x010fca000ff7e0ff */
[----:B------:R-:W-:-:S05]  /*1330*/  IMAD.X R5, RZ, RZ, UR33, P3 ;  /* 0x00000021ff057e24 */ /* 0x000fca00098e06ff */
[----:B-1----:R1:W3:Y:S01]  /*1340*/  ATOMG.E.EXCH.STRONG.GPU PT, RZ, [R4], R3 ;  /* 0x0000000304ff73a8 */ /* 0x0022e200041ee100 */
[----:B------:R-:W-:-:S04]  /*1350*/  DEPBAR {5,4,3,2,1,0} ;  /* 0x0000003f0000791a */ /* 0x000fc80000000000 */
[----:B------:R1:W-:Y:S01]  /*1360*/  UTMACCTL.IV [UR32] ;  /* 0x00000000200079b9 */ /* 0x0003e20008000000 */
[----:B------:R-:W-:Y:S01]  /*1370*/  NOP ;  /* 0x0000000000007918 */ /* 0x000fe20000000000 */
.L_x_45:
[----:B------:R-:W-:Y:S05]  /*1380*/  @P0 BRA `(.L_x_46) ;  /* 0x00000000000c0947 */ /* 0x000fea0003800000 */
[----:B------:R0:W-:Y:S01]  /*1390*/  UTMACMDFLUSH ;  /* 0x00000000000079b7 */ /* 0x0001e20000000000 */
[----:B------:R-:W-:Y:S05]  /*13a0*/  @P0 BRA `(.L_x_46) ;  /* 0x0000000000040947 */ /* 0x000fea0003800000 */
[----:B------:R-:W-:-:S04]  /*13b0*/  DEPBAR.LE SB0, 0x0 ;  /* 0x000080000000791a */ /* 0x000fc80000000000 */
.L_x_46:
[----:B------:R-:W-:Y:S05]  /*13c0*/  WARPSYNC.ALL ;  /* 0x0000000000007948 */ /* 0x000fea0003800000 */
[----:B---3--:R-:W-:Y:S01]  /*13d0*/  BAR.SYNC.DEFER_BLOCKING 0x0 ;  /* 0x0000000000007b1d */ /* 0x008fe20000010000 */
[----:B------:R-:W-:Y:S01]  /*13e0*/  USHF.L.U32 UR14, UR34, 0x6, URZ ;  /* 0x00000006220e7899 */ /* 0x000fe2000800063f */
[----:B------:R-:W-:Y:S01]  /*13f0*/  IMAD.MOV.U32 R33, RZ, RZ, RZ ;  /* 0x000000ffff217224 */ /* 0x000fe200078e00ff */
[----:B------:R-:W-:Y:S02]  /*1400*/  CS2R R34, SRZ ;  /* 0x0000000000227805 */ /* 0x000fe4000001ff00 */
[----:B------:R-:W-:-:S02]  /*1410*/  CS2R R36, SRZ ;  /* 0x0000000000247805 */ /* 0x000fc4000001ff00 */
[----:B------:R-:W-:Y:S01]  /*1420*/  CS2R R38, SRZ ;  /* 0x0000000000267805 */ /* 0x000fe2000001ff00 */
[----:B------:R-:W-:Y:S01]  /*1430*/  VOTEU.ALL UP0, P2 ;  /* 0x00000000003f7886 */ /* 0x000fe20001000000 */
[----:B------:R-:W-:Y:S01]  /*1440*/  UMOV UR6, 0x1 ;  /* 0x0000000100067882 */ /* 0x000fe20000000000 */
[----:B------:R-:W-:Y:S01]  /*1450*/  VOTEU.ALL UP1, P2 ;  /* 0x00000000003f7886 */ /* 0x000fe20001020000 */
[----:B------:R-:W-:Y:S01]  /*1460*/  VOTEU.ALL UP2, P2 ;  /* 0x00000000003f7886 */ /* 0x000fe20001040000 */
[----:B------:R-:W-:Y:S01]  /*1470*/  CS2R R40, SRZ ;  /* 0x0000000000287805 */ /* 0x000fe2000001ff00 */
[----:B------:R-:W-:-:S04]  /*1480*/  @!UP0 UIADD3 UR8, -UR6, 0x100000, URZ ;  /* 0x0010000006088890 */ /* 0x000fc8000fffe13f */
[----:B------:R-:W-:Y:S02]  /*1490*/  @!UP0 USHF.L.U32 UR9, UR8, 0xb, URZ ;  /* 0x0000000b08098899 */ /* 0x000fe4000800063f */
[----:B------:R-:W-:Y:S01]  /*14a0*/  @!UP0 USHF.L.U32 UR8, UR8, 0x1, URZ ;  /* 0x0000000108088899 */ /* 0x000fe2000800063f */
        /* <DEDUP_REMOVED lines=9> */
[----:B------:R-:W-:Y:S01]  /*1540*/  VOTEU.ALL UP0, P2 ;  /* 0x00000000003f7886 */ /* 0x000fe20001000000 */
[----:B------:R-:W-:Y:S02]  /*1550*/  CS2R R48, SRZ ;  /* 0x0000000000307805 */ /* 0x000fe4000001ff00 */
[----:B------:R-:W-:Y:S02]  /*1560*/  CS2R R50, SRZ ;  /* 0x0000000000327805 */ /* 0x000fe4000001ff00 */
[----:B------:R-:W-:Y:S02]  /*1570*/  CS2R R52, SRZ ;  /* 0x0000000000347805 */ /* 0x000fe4000001ff00 */
[----:B------:R-:W-:Y:S01]  /*1580*/  CS2R R54, SRZ ;  /* 0x0000000000367805 */ /* 0x000fe2000001ff00 */
[----:B------:R-:W3:Y:S02]  /*1590*/  FENCE.VIEW.ASYNC.S ;  /* 0x00000000000073c6 */ /* 0x000ee40000000000 */
[----:B---3--:R-:W3:Y:S02]  /*15a0*/  @!UP0 SYNCS.EXCH.64 URZ, [UR20+0x9000], UR8 ;  /* 0x00900008143f85b2 */ /* 0x008ee40008000100 */
[----:B---3--:R-:W-:Y:S06]  /*15b0*/  BAR.SYNC.DEFER_BLOCKING 0x0 ;  /* 0x0000000000007b1d */ /* 0x008fec0000010000 */
[----:B------:R3:W4:Y:S02]  /*15c0*/  @!UP1 SYNCS.EXCH.64 URZ, [UR20+0x9008], UR10 ;  /* 0x0090080a143f95b2 */ /* 0x0007240008000100 */
[----:B----4-:R-:W-:Y:S01]  /*15d0*/  BAR.SYNC.DEFER_BLOCKING 0x0 ;  /* 0x0000000000007b1d */ /* 0x010fe20000010000 */
[----:B---3--:R-:W-:-:S05]  /*15e0*/  USHF.L.U32 UR11, UR23, 0x7, URZ ;  /* 0x00000007170b7899 */ /* 0x008fca000800063f */
[----:B------:R3:W4:Y:S01]  /*15f0*/  @!UP2 SYNCS.EXCH.64 URZ, [UR20+0x9010], UR6 ;  /* 0x00901006143fa5b2 */ /* 0x0007220008000100 */
[----:B------:R-:W-:Y:S06]  /*1600*/  @!P1 BRA `(.L_x_47) ;  /* 0x0000000400889947 */ /* 0x000fec0003800000 */
        /* <DEDUP_REMOVED lines=31> */
[----:B------:R-:W-:Y:S01]  /*1800*/  CS2R R54, SRZ ;  /* 0x0000000000367805 */ /* 0x000fe2000001ff00 */
[----:B------:R-:W-:Y:S01]  /*1810*/  UMOV UR5, URZ ;  /* 0x0000003f00057c82 */ /* 0x000fe20008000000 */
[----:B------:R-:W-:-:S05]  /*1820*/  UMOV UR10, URZ ;  /* 0x0000003f000a7c82 */ /* 0x000fca0008000000 */
.L_x_49:
[----:B----4-:R-:W-:Y:S01]  /*1830*/  BAR.SYNC.DEFER_BLOCKING 0x0 ;  /* 0x0000000000007b1d */ /* 0x010fe20000010000 */
[----:B------:R-:W-:Y:S01]  /*1840*/  ULEA UR18, UR5, UR20, 0x3 ;  /* 0x0000001405127291 */ /* 0x000fe2000f8e183f */
[----:B-1----:R-:W-:Y:S01]  /*1850*/  @!P2 IMAD.MOV.U32 R3, RZ, RZ, 0x3000 ;  /* 0x00003000ff03a424 */ /* 0x002fe200078e00ff */
[----:B------:R-:W-:Y:S01]  /*1860*/  ELECT P0, URZ, PT ;  /* 0x00000000003f782f */ /* 0x000fe20003800000 */
[----:B------:R-:W-:-:S03]  /*1870*/  ULEA UR8, UR5, UR20, 0xd ;  /* 0x0000001405087291 */ /* 0x000fc6000f8e683f */
[----:B------:R-:W-:Y:S02]  /*1880*/  ISETP.LT.U32.AND P0, PT, R2, 0x20, P0 ;  /* 0x000000200200780c */ /* 0x000fe40000701070 */
[----:B------:R-:W-:Y:S01]  /*1890*/  ELECT P1, URZ, PT ;  /* 0x00000000003f782f */ /* 0x000fe20003820000 */
[----:B------:R-:W-:-:S03]  /*18a0*/  ULEA UR12, UR5, UR20, 0xc ;  /* 0x00000014050c7291 */ /* 0x000fc6000f8e603f */
[----:B------:R-:W-:Y:S01]  /*18b0*/  ISETP.LT.U32.AND P1, PT, R2, 0x20, P1 ;  /* 0x000000200200780c */ /* 0x000fe20000f21070 */
[----:B------:R-:W-:Y:S01]  /*18c0*/  UMOV UR15, UR10 ;  /* 0x0000000a000f7c82 */ /* 0x000fe20008000000 */
[----:B------:R-:W-:-:S05]  /*18d0*/  UIADD3 UR12, UR12, 0x6000, URZ ;  /* 0x000060000c0c7890 */ /* 0x000fca000fffe03f */
[----:B------:R-:W-:Y:S01]  /*18e0*/  VOTEU.ANY UP0, P0 ;  /* 0x00000000003f7886 */ /* 0x000fe20000000100 */
[----:B------:R-:W-:Y:S01]  /*18f0*/  VOTEU.ANY UP2, P0 ;  /* 0x00000000003f7886 */ /* 0x000fe20000040100 */
[----:B------:R1:W-:Y:S01]  /*1900*/  @!P2 SYNCS.ARRIVE.TRANS64 RZ, [UR18+0x9000], R3 ;  /* 0x00900003ffffa9a7 */ /* 0x0003e20008000012 */
[----:B------:R4:W-:Y:S06]  /*1910*/  MEMBAR.ALL.CTA ;  /* 0x0000000000007992 */ /* 0x0009ec0000008000 */
[----:B----4-:R-:W4:Y:S01]  /*1920*/  FENCE.VIEW.ASYNC.S ;  /* 0x00000000000073c6 */ /* 0x010f220000000000 */
[----:B------:R-:W-:Y:S01]  /*1930*/  @UP0 UIADD3 UR9, UR18, 0x9000, URZ ;  /* 0x0000900012090890 */ /* 0x000fe2000fffe03f */
[----:B---3--:R-:W-:Y:S01]  /*1940*/  @UP0 UMOV UR6, UR28 ;  /* 0x0000001c00060c82 */ /* 0x008fe20008000000 */
[----:B------:R-:W-:Y:S01]  /*1950*/  @UP0 UMOV UR7, UR29 ;  /* 0x0000001d00070c82 */ /* 0x000fe20008000000 */
[----:B----4-:R-:W-:Y:S01]  /*1960*/  VOTEU.ANY UP1, P1 ;  /* 0x00000000003f7886 */ /* 0x010fe20000820100 */
[----:B------:R-:W-:Y:S01]  /*1970*/  VOTEU.ANY UP3, P1 ;  /* 0x00000000003f7886 */ /* 0x000fe20000860100 */
[----:B-1----:R-:W-:-:S03]  /*1980*/  IMAD.U32 R3, RZ, RZ, UR4 ;  /* 0x00000004ff037e24 */ /* 0x002fc6000f8e00ff */
[----:B------:R-:W-:Y:S01]  /*1990*/  @UP1 UIADD3 UR13, UR18, 0x9000, URZ ;  /* 0x00009000120d1890 */ /* 0x000fe2000fffe03f */
[----:B------:R-:W-:Y:S01]  /*19a0*/  @UP1 UMOV UR16, UR30 ;  /* 0x0000001e00101c82 */ /* 0x000fe20008000000 */
[----:B------:R-:W-:Y:S01]  /*19b0*/  @UP1 UMOV UR17, UR31 ;  /* 0x0000001f00111c82 */ /* 0x000fe20008000000 */
[----:B------:R-:W-:Y:S01]  /*19c0*/  SHF.L.U32 R3, R3, 0x1f, RZ ;  /* 0x0000001f03037819 */ /* 0x000fe200000006ff */
[----:B------:R-:W-:Y:S06]  /*19d0*/  BAR.SYNC.DEFER_BLOCKING 0x0 ;  /* 0x0000000000007b1d */ /* 0x000fec0000010000 */
[----:B------:R1:W-:Y:S02]  /*19e0*/  @UP2 UTMALDG.2D [UR8], [UR6] ;  /* 0x00000008060025b4 */ /* 0x0003e40008008000 */
[----:B------:R-:W-:Y:S06]  /*19f0*/  BAR.SYNC.DEFER_BLOCKING 0x0 ;  /* 0x0000000000007b1d */ /* 0x000fec0000010000 */
[----:B------:R1:W-:Y:S02]  /*1a00*/  @UP3 UTMALDG.2D [UR12], [UR16] ;  /* 0x0000000c100035b4 */ /* 0x0003e40008008000 */
[----:B------:R-:W-:Y:S06]  /*1a10*/  BAR.SYNC.DEFER_BLOCKING 0x0 ;  /* 0x0000000000007b1d */ /* 0x000fec0000010000 */
[----:B------:R-:W3:Y:S02]  /*1a20*/  SYNCS.PHASECHK.TRANS64.TRYWAIT P0, [UR18+0x9000], R3 ;  /* 0x00900003ff0075a7 */ /* 0x000ee40008000152 */
[----:B-1-3--:R-:W-:Y:S05]  /*1a30*/  @!P0 BRA `(.L_x_48) ;  /* 0x0000000400b08947 */ /* 0x00afea0003800000 */
.L_x_50:
[----:B------:R-:W-:Y:S01]  /*1a40*/  USHF.R.U32.HI UR16, URZ, 0x4, UR8 ;  /* 0x000000043f107899 */ /* 0x000fe20008011608 */
[----:B------:R-:W-:Y:S02]  /*1a50*/  WARPGROUP.DEPBAR.LE gsb0, 0x0 ;  /* 0x00008000000079c5 */ /* 0x000fe40000010000 */
[----:B------:R-:W-:Y:S01]  /*1a60*/  USHF.R.U32.HI UR6, URZ, 0x4, UR12 ;  /* 0x000000043f067899 */ /* 0x000fe2000801160c */
[----:B------:R-:W-:Y:S01]  /*1a70*/  WARPGROUP.ARRIVE ;  /* 0x00000000000079c5 */ /* 0x000fe20000000000 */
[----:B------:R-:W-:Y:S01]  /*1a80*/  USGXT.U32 UR16, UR16, 0xe ;  /* 0x0000000e1010789a */ /* 0x000fe20008000000 */
[----:B------:R-:W1:Y:S01]  /*1a90*/  LDC R3, c[0x0][0x230] ;  /* 0x00008c00ff037b82 */ /* 0x000e620000000800 */
[----:B------:R-:W-:Y:S01]  /*1aa0*/  USGXT.U32 UR6, UR6, 0xe ;  /* 0x0000000e0606789a */ /* 0x000fe20008000000 */
[----:B------:R-:W-:Y:S01]  /*1ab0*/  UMOV UR17, 0x80000020 ;  /* 0x8000002000117882 */ /* 0x000fe20000000000 */
[----:B------:R-:W-:Y:S01]  /*1ac0*/  UMOV UR19, 0x40000040 ;  /* 0x4000004000137882 */ /* 0x000fe20000000000 */
[----:B------:R-:W-:Y:S01]  /*1ad0*/  UIADD3 UR24, UP0, UR16, 0x2, URZ ;  /* 0x0000000210187890 */ /* 0x000fe2000ff1e03f */
[----:B------:R-:W-:-:S03]  /*1ae0*/  UMOV UR7, URZ ;  /* 0x0000003f00077c82 */ /* 0x000fc60008000000 */
[----:B------:R-:W-:Y:S01]  /*1af0*/  UMOV UR18, UR6 ;  /* 0x0000000600127c82 */ /* 0x000fe20008000000 */
[----:B------:R-:W-:Y:S01]  /*1b00*/  UIADD3.X UR25, UR7, -0x7fffffe0, URZ, UP0, !UPT ;  /* 0x8000002007197890 */ /* 0x000fe200087fe43f */
[----:B------:R-:W-:Y:S01]  /*1b10*/  HGMMA.64x64x16.F32.BF16 R56, gdesc[UR16].tnspB, R56 ;  /* 0x40e00000103879f0 */ /* 0x000fe20008701838 */
[----:B------:R-:W-:Y:S01]  /*1b20*/  UMOV UR26, 0x80 ;  /* 0x00000080001a7882 */ /* 0x000fe20000000000 */
[----:B------:R-:W-:Y:S01]  /*1b30*/  UMOV UR27, 0x40000040 ;  /* 0x40000040001b7882 */ /* 0x000fe20000000000 */
[----:B------:R-:W-:Y:S01]  /*1b40*/  UMOV UR7, URZ ;  /* 0x0000003f00077c82 */ /* 0x000fe20008000000 */
[----:B------:R-:W-:Y:S02]  /*1b50*/  UIADD3.64 UR16, UR24, 0xfe, URZ ;  /* 0x000000fe18107897 */ /* 0x000fe4000fffe03f */
[----:B------:R-:W-:Y:S02]  /*1b60*/  UIADD3.64 UR26, UR6, UR26, URZ ;  /* 0x0000001a061a7297 */ /* 0x000fe4000fffe03f */
[----:B------:R-:W-:-:S02]  /*1b70*/  UIADD3 UR10, UR10, 0x20, URZ ;  /* 0x000000200a0a7890 */ /* 0x000fc4000fffe03f */
[----:B------:R-:W-:-:S04]  /*1b80*/  UIADD3 UR5, UR5, 0x1, URZ ;  /* 0x0000000105057890 */ /* 0x000fc8000fffe03f */
[----:B-1----:R-:W-:Y:S01]  /*1b90*/  ISETP.LE.AND P0, PT, R3, UR10, PT ;  /* 0x0000000a03007c0c */ /* 0x002fe2000bf03270 */
[----:B------:R-:W-:-:S04]  /*1ba0*/  UISETP.NE.U32.AND UP0, UPT, UR5, 0x3, UPT ;  /* 0x000000030500788c */ /* 0x000fc8000bf05070 */
[----:B------:R-:W-:Y:S02]  /*1bb0*/  USEL UR6, URZ, 0x1, UP0 ;  /* 0x000000013f067887 */ /* 0x000fe40008000000 */
[----:B------:R-:W-:Y:S02]  /*1bc0*/  USEL UR5, UR5, URZ, UP0 ;  /* 0x0000003f05057287 */ /* 0x000fe40008000000 */
[----:B------:R-:W-:Y:S01]  /*1bd0*/  ULOP3.LUT UR4, UR4, UR6, URZ, 0x3c, !UPT ;  /* 0x0000000604047292 */ /* 0x000fe2000f8e3c3f */
[----:B------:R-:W-:Y:S01]  /*1be0*/  HGMMA.64x64x16.F32.BF16 R56, gdesc[UR24].tnspB, R56 ;  /* 0x40e00000183879f0 */ /* 0x000fe20008701838 */
[----:B------:R-:W-:-:S03]  /*1bf0*/  UIADD3.64 UR24, UR24, 0x100, URZ ;  /* 0x0000010018187897 */ /* 0x000fc6000fffe03f */
[----:B------:R-:W-:Y:S06]  /*1c00*/  HGMMA.64x64x16.F32.BF16 R24, gdesc[UR16].tnspB, R24 ;  /* 0x40e00000101879f0 */ /* 0x000fec0008701818 */
[----:B------:R-:W-:Y:S01]  /*1c10*/  HGMMA.64x64x16.F32.BF16 R24, gdesc[UR24].tnspB, R24, gsb0 ;  /* 0x40e00000181879f0 */ /* 0x000fe20008001818 */
[----:B------:R-:W-:Y:S05]  /*1c20*/  @!P0 BRA `(.L_x_49) ;  /* 0xfffffffc00008947 */ /* 0x000fea000383ffff */
.L_x_47:
[----:B------:R-:W-:Y:S02]  /*1c30*/  WARPGROUP.DEPBAR.LE gsb0, 0x0 ;  /* 0x00008000000079c5 */ /* 0x000fe40000010000 */
[----:B----4-:R-:W-:Y:S01]  /*1c40*/  BAR.SYNC.DEFER_BLOCKING 0x0 ;  /* 0x0000000000007b1d */ /* 0x010fe20000010000 */
[C---:B-1----:R-:W-:Y:S01]  /*1c50*/  IMAD.SHL.U32 R3, R0.reuse, 0x80, RZ ;  /* 0x0000008000037824 */ /* 0x042fe200078e00ff */
[----:B------:R-:W-:Y:S01]  /*1c60*/  ELECT P0, URZ, PT ;  /* 0x00000000003f782f */ /* 0x000fe20003800000 */
[----:B------:R-:W-:Y:S01]  /*1c70*/  IMAD.SHL.U32 R4, R0, 0x10, RZ ;  /* 0x0000001000047824 */ /* 0x000fe200078e00ff */
[----:B------:R-:W-:Y:S02]  /*1c80*/  F2FP.BF16.F32.PACK_AB R56, R57, R56 ;  /* 0x000000383938723e */ /* 0x000fe400000010ff */
[----:B------:R-:W-:Y:S01]  /*1c90*/  LOP3.LUT R3, R3, 0x780, RZ, 0xc0, !PT ;  /* 0x0000078003037812 */ /* 0x000fe200078ec0ff */
[----:B------:R-:W-:Y:S01]  /*1ca0*/  UMOV UR21, UR14 ;  /* 0x0000000e00157c82 */ /* 0x000fe20008000000 */
[----:B------:R-:W-:Y:S01]  /*1cb0*/  F2FP.BF16.F32.PACK_AB R57, R59, R58 ;  /* 0x0000003a3b39723e */ /* 0x000fe200000010ff */
[----:B------:R-:W-:Y:S01]  /*1cc0*/  UMOV UR22, UR11 ;  /* 0x0000000b00167c82 */ /* 0x000fe20008000000 */
[----:B------:R-:W-:-:S02]  /*1cd0*/  LOP3.LUT R3, R3, 0x70, R4, 0xf8, !PT ;  /* 0x0000007003037812 */ /* 0x000fc400078ef804 */
[----:B------:R-:W-:Y:S02]  /*1ce0*/  F2FP.BF16.F32.PACK_AB R24, R25, R24 ;  /* 0x000000181918723e */ /* 0x000fe400000010ff */
[----:B------:R-:W-:Y:S01]  /*1cf0*/  LOP3.LUT R3, R3, 0x10, R0, 0x78, !PT ;  /* 0x0000001003037812 */ /* 0x000fe200078e7800 */
[----:B------:R-:W-:Y:S01]  /*1d00*/  IMAD.SHL.U32 R0, R0, 0x40, RZ ;  /* 0x0000004000007824 */ /* 0x000fe200078e00ff */
[----:B------:R-:W-:Y:S02]  /*1d10*/  ISETP.LT.U32.AND P0, PT, R2, 0x20, P0 ;  /* 0x000000200200780c */ /* 0x000fe40000701070 */
[----:B------:R-:W-:Y:S02]  /*1d20*/  F2FP.BF16.F32.PACK_AB R58, R61, R60 ;  /* 0x0000003c3d3a723e */ /* 0x000fe400000010ff */
[----:B------:R-:W-:Y:S02]  /*1d30*/  LOP3.LUT R0, R3, 0x1800, R0, 0xf8, !PT ;  /* 0x0000180003007812 */ /* 0x000fe400078ef800 */
[----:B------:R-:W-:Y:S01]  /*1d40*/  F2FP.BF16.F32.PACK_AB R59, R63, R62 ;  /* 0x0000003e3f3b723e */ /* 0x000fe200000010ff */
[----:B------:R-:W1:Y:S02]  /*1d50*/  @!P2 SYNCS.CCTL.IV [UR20+0x9000] ;  /* 0x00900000ff00a9b1 */ /* 0x000e640008000014 */
[----:B-1----:R-:W-:Y:S01]  /*1d60*/  BAR.SYNC.DEFER_BLOCKING 0x0 ;  /* 0x0000000000007b1d */ /* 0x002fe20000010000 */
[C---:B------:R-:W-:Y:S01]  /*1d70*/  LOP3.LUT R3, R0.reuse, 0x20, RZ, 0x3c, !PT ;  /* 0x0000002000037812 */ /* 0x040fe200078e3cff */
[C---:B------:R-:W-:Y:S01]  /*1d80*/  VIADD R2, R0.reuse, UR20 ;  /* 0x0000001400027c36 */ /* 0x040fe20008000000 */
[----:B------:R-:W-:-:S02]  /*1d90*/  LOP3.LUT R4, R0, 0x40, RZ, 0x3c, !PT ;  /* 0x0000004000047812 */ /* 0x000fc400078e3cff */
[----:B------:R-:W-:Y:S01]  /*1da0*/  F2FP.BF16.F32.PACK_AB R64, R65, R64 ;  /* 0x000000404140723e */ /* 0x000fe200000010ff */
[----:B------:R-:W-:Y:S01]  /*1db0*/  VIADD R3, R3, UR20 ;  /* 0x0000001403037c36 */ /* 0x000fe20008000000 */
[----:B------:R-:W-:Y:S01]  /*1dc0*/  F2FP.BF16.F32.PACK_AB R25, R27, R26 ;  /* 0x0000001a1b19723e */ /* 0x000fe200000010ff */
[----:B------:R-:W-:Y:S01]  /*1dd0*/  VIADD R4, R4, UR20 ;  /* 0x0000001404047c36 */ /* 0x000fe20008000000 */
[----:B------:R-:W-:Y:S01]  /*1de0*/  F2FP.BF16.F32.PACK_AB R65, R67, R66 ;  /* 0x000000424341723e */ /* 0x000fe200000010ff */
[----:B------:R-:W-:Y:S01]  /*1df0*/  VOTEU.ANY UP0, P0 ;  /* 0x00000000003f7886 */ /* 0x000fe20000000100 */
[----:B------:R-:W-:Y:S01]  /*1e00*/  F2FP.BF16.F32.PACK_AB R26, R29, R28 ;  /* 0x0000001c1d1a723e */ /* 0x000fe200000010ff */
[----:B------:R-:W-:Y:S01]  /*1e10*/  VOTEU.ANY UP1, P0 ;  /* 0x00000000003f7886 */ /* 0x000fe20000020100 */
[----:B------:R-:W-:Y:S02]  /*1e20*/  F2FP.BF16.F32.PACK_AB R27, R31, R30 ;  /* 0x0000001e1f1b723e */ /* 0x000fe400000010ff */
[----:B------:R-:W-:Y:S01]  /*1e30*/  F2FP.BF16.F32.PACK_AB R32, R33, R32 ;  /* 0x000000202120723e */ /* 0x000fe200000010ff */
[----:B---3--:R-:W-:Y:S01]  /*1e40*/  @UP0 UMOV UR6, UR32 ;  /* 0x0000002000060c82 */ /* 0x008fe20008000000 */
[----:B------:R-:W-:Y:S01]  /*1e50*/  LOP3.LUT R0, R0, 0x60, RZ, 0x3c, !PT ;  /* 0x0000006000007812 */ /* 0x000fe200078e3cff */
[----:B------:R-:W-:Y:S01]  /*1e60*/  @UP0 UMOV UR7, UR33 ;  /* 0x0000002100070c82 */ /* 0x000fe20008000000 */
[----:B------:R-:W-:-:S02]  /*1e70*/  F2FP.BF16.F32.PACK_AB R66, R69, R68 ;  /* 0x000000444542723e */ /* 0x000fc400000010ff */
[----:B------:R-:W-:Y:S01]  /*1e80*/  F2FP.BF16.F32.PACK_AB R67, R71, R70 ;  /* 0x000000464743723e */ /* 0x000fe200000010ff */
[----:B------:R-:W-:Y:S01]  /*1e90*/  VIADD R0, R0, UR20 ;  /* 0x0000001400007c36 */ /* 0x000fe20008000000 */
[----:B------:R-:W-:Y:S01]  /*1ea0*/  F2FP.BF16.F32.PACK_AB R72, R73, R72 ;  /* 0x000000484948723e */ /* 0x000fe200000010ff */
[----:B------:R-:W1:Y:S02]  /*1eb0*/  @!P2 SYNCS.CCTL.IV [UR20+0x9008] ;  /* 0x00900800ff00a9b1 */ /* 0x000e640008000014 */
[----:B-1----:R-:W-:Y:S01]  /*1ec0*/  BAR.SYNC.DEFER_BLOCKING 0x0 ;  /* 0x0000000000007b1d */ /* 0x002fe20000010000 */
[----:B------:R-:W-:Y:S02]  /*1ed0*/  F2FP.BF16.F32.PACK_AB R33, R35, R34 ;  /* 0x000000222321723e */ /* 0x000fe400000010ff */
[----:B------:R-:W-:Y:S02]  /*1ee0*/  F2FP.BF16.F32.PACK_AB R73, R75, R74 ;  /* 0x0000004a4b49723e */ /* 0x000fe400000010ff */
[----:B------:R-:W-:-:S02]  /*1ef0*/  F2FP.BF16.F32.PACK_AB R34, R37, R36 ;  /* 0x000000242522723e */ /* 0x000fc400000010ff */
[----:B------:R-:W-:Y:S02]  /*1f00*/  F2FP.BF16.F32.PACK_AB R35, R39, R38 ;  /* 0x000000262723723e */ /* 0x000fe400000010ff */
[----:B------:R-:W-:Y:S02]  /*1f10*/  F2FP.BF16.F32.PACK_AB R40, R41, R40 ;  /* 0x000000282928723e */ /* 0x000fe400000010ff */
[----:B------:R-:W-:Y:S02]  /*1f20*/  F2FP.BF16.F32.PACK_AB R74, R77, R76 ;  /* 0x0000004c4d4a723e */ /* 0x000fe400000010ff */
[----:B------:R-:W-:Y:S02]  /*1f30*/  F2FP.BF16.F32.PACK_AB R75, R79, R78 ;  /* 0x0000004e4f4b723e */ /* 0x000fe400000010ff */
[----:B------:R-:W-:Y:S02]  /*1f40*/  F2FP.BF16.F32.PACK_AB R80, R81, R80 ;  /* 0x000000505150723e */ /* 0x000fe400000010ff */
[----:B------:R-:W-:-:S02]  /*1f50*/  F2FP.BF16.F32.PACK_AB R41, R43, R42 ;  /* 0x0000002a2b29723e */ /* 0x000fc400000010ff */
[----:B------:R-:W-:Y:S02]  /*1f60*/  F2FP.BF16.F32.PACK_AB R81, R83, R82 ;  /* 0x000000525351723e */ /* 0x000fe400000010ff */
[----:B------:R-:W-:Y:S02]  /*1f70*/  F2FP.BF16.F32.PACK_AB R42, R45, R44 ;  /* 0x0000002c2d2a723e */ /* 0x000fe400000010ff */
[----:B------:R-:W-:Y:S01]  /*1f80*/  F2FP.BF16.F32.PACK_AB R43, R47, R46 ;  /* 0x0000002e2f2b723e */ /* 0x000fe200000010ff */
[----:B------:R-:W1:Y:S01]  /*1f90*/  @!P2 SYNCS.CCTL.IV [UR20+0x9010] ;  /* 0x00901000ff00a9b1 */ /* 0x000e620008000014 */
[----:B------:R-:W-:Y:S01]  /*1fa0*/  F2FP.BF16.F32.PACK_AB R48, R49, R48 ;  /* 0x000000303130723e */ /* 0x000fe200000010ff */
[----:B-1----:R-:W-:Y:S01]  /*1fb0*/  STSM.16.M88.4 [R2], R56 ;  /* 0x0000003802007844 */ /* 0x002fe20000000200 */
[----:B------:R-:W-:Y:S02]  /*1fc0*/  F2FP.BF16.F32.PACK_AB R82, R85, R84 ;  /* 0x000000545552723e */ /* 0x000fe400000010ff */
[----:B------:R-:W-:Y:S01]  /*1fd0*/  F2FP.BF16.F32.PACK_AB R83, R87, R86 ;  /* 0x000000565753723e */ /* 0x000fe200000010ff */
[----:B------:R-:W-:Y:S01]  /*1fe0*/  STSM.16.M88.4 [R2+0x2000], R24 ;  /* 0x0020001802007844 */ /* 0x000fe20000000200 */
[----:B------:R-:W-:-:S02]  /*1ff0*/  F2FP.BF16.F32.PACK_AB R49, R51, R50 ;  /* 0x000000323331723e */ /* 0x000fc400000010ff */
[----:B------:R-:W-:Y:S01]  /*2000*/  F2FP.BF16.F32.PACK_AB R50, R53, R52 ;  /* 0x000000343532723e */ /* 0x000fe200000010ff */
[----:B------:R-:W-:Y:S01]  /*2010*/  STSM.16.M88.4 [R3], R64 ;  /* 0x0000004003007844 */ /* 0x000fe20000000200 */
[----:B------:R-:W-:-:S03]  /*2020*/  F2FP.BF16.F32.PACK_AB R51, R55, R54 ;  /* 0x000000363733723e */ /* 0x000fc600000010ff */
[----:B------:R-:W-:Y:S04]  /*2030*/  STSM.16.M88.4 [R3+0x2000], R32 ;  /* 0x0020002003007844 */ /* 0x000fe80000000200 */
[----:B------:R-:W-:Y:S04]  /*2040*/  STSM.16.M88.4 [R4], R72 ;  /* 0x0000004804007844 */ /* 0x000fe80000000200 */
[----:B------:R-:W-:Y:S04]  /*2050*/  STSM.16.M88.4 [R4+0x2000], R40 ;  /* 0x0020002804007844 */ /* 0x000fe80000000200 */
[----:B------:R-:W-:Y:S04]  /*2060*/  STSM.16.M88.4 [R0], R80 ;  /* 0x0000005000007844 */ /* 0x000fe80000000200 */
[----:B------:R-:W-:Y:S01]  /*2070*/  STSM.16.M88.4 [R0+0x2000], R48 ;  /* 0x0020003000007844 */ /* 0x000fe20000000200 */
[----:B------:R1:W-:Y:S06]  /*2080*/  MEMBAR.ALL.CTA ;  /* 0x0000000000007992 */ /* 0x0003ec0000008000 */
[----:B-1----:R-:W1:Y:S02]  /*2090*/  FENCE.VIEW.ASYNC.S ;  /* 0x00000000000073c6 */ /* 0x002e640000000000 */
[----:B-1----:R-:W-:Y:S06]  /*20a0*/  BAR.SYNC.DEFER_BLOCKING 0x0 ;  /* 0x0000000000007b1d */ /* 0x002fec0000010000 */
[----:B------:R1:W-:Y:S01]  /*20b0*/  @UP1 UTMASTG.2D [UR20], [UR6] ;  /* 0x00000014060013b5 */ /* 0x0003e20008008000 */
[----:B------:R0:W-:Y:S01]  /*20c0*/  UTMACMDFLUSH ;  /* 0x00000000000079b7 */ /* 0x0001e20000000000 */
[----:B------:R-:W-:-:S04]  /*20d0*/  DEPBAR.LE SB0, 0x0 ;  /* 0x000080000000791a */ /* 0x000fc80000000000 */
[----:B------:R-:W-:Y:S06]  /*20e0*/  BAR.SYNC.DEFER_BLOCKING 0x0 ;  /* 0x0000000000007b1d */ /* 0x000fec0000010000 */
[----:B-1----:R-:W-:Y:S05]  /*20f0*/  EXIT ;  /* 0x000000000000794d */ /* 0x002fea0003800000 */
.L_x_48:
[----:B------:R-:W1:Y:S02]  /*2100*/  SYNCS.PHASECHK.TRANS64.TRYWAIT P0, [UR18+0x9000], R3 ;  /* 0x00900003ff0075a7 */ /* 0x000e640008000152 */
[----:B-1----:R-:W-:Y:S05]  /*2110*/  @!P0 BRA `(.L_x_48) ;  /* 0xfffffffc00f88947 */ /* 0x002fea000383ffff */
[----:B------:R-:W-:Y:S05]  /*2120*/  BRA `(.L_x_50) ;  /* 0xfffffff800447947 */ /* 0x000fea000383ffff */
.L_x_51:
[----:B------:R-:W-:-:S00]  /*2130*/  BRA `(.L_x_51) ;  /* 0xfffffffc00fc7947 */ /* 0x000fc0000383ffff */
[----:B------:R-:W-:-:S00]  /*2140*/  NOP ;  /* 0x0000000000007918 */ /* 0x000fc00000000000 */
        /* <DEDUP_REMOVED lines=11> */
.L_x_52:


//--------------------- .nv.shared.gluon_wgmma    --------------------------
	.section	.nv.shared.gluon_wgmma,"aw",@nobits
	.sectionflags	@""
	.align	16
	.zero		1024


//--------------------- .nv.shared.reserved.0     --------------------------
	.section	.nv.shared.reserved.0,"aw",@nobits
	.weak		__nv_reservedSMEM_offset_0_alias
	.size		__nv_reservedSMEM_offset_0_alias, 0, 0
	.other		__nv_reservedSMEM_offset_0_alias,@"STO_CUDA_RESERVED_SHARED STV_DEFAULT"
__nv_reservedSMEM_offset_0_alias:
	.zero		0


//--------------------- .nv.constant0.gluon_wgmma --------------------------
	.section	.nv.constant0.gluon_wgmma,"a",@progbits
	.sectionflags	@""
	.align	4
.nv.constant0.gluon_wgmma:
	.zero		608


//--------------------- SYMBOLS --------------------------

	.type		.nv.reservedSmem.offset0,@object
	.size		.nv.reservedSmem.offset0,0x4
